//
// Generated by NVIDIA NVVM Compiler
//
// Compiler Build ID: CL-36424714
// Cuda compilation tools, release 13.0, V13.0.88
// Based on NVVM 20.0.0
//

.version 9.0
.target sm_100
.address_size 64

	// .globl	_Z10testKernelv
.extern .func  (.param .b32 func_retval0) vprintf
(
	.param .b64 vprintf_param_0,
	.param .b64 vprintf_param_1
)
;
.global .align 1 .b8 $str[21] = {84, 101, 115, 116, 32, 75, 101, 114, 110, 101, 108, 32, 82, 117, 110, 110, 105, 110, 103, 10};
.global .align 1 .b8 $str$1[29] = {75, 101, 114, 110, 101, 108, 32, 105, 115, 32, 114, 117, 110, 110, 105, 110, 103, 32, 111, 110, 32, 114, 111, 119, 32, 37, 100, 10};
.global .align 1 .b8 $str$2[11] = {115, 109, 101, 109, 32, 61, 32, 37, 102, 10};
.global .align 1 .b8 $str$3[13] = {110, 119, 97, 114, 112, 115, 32, 61, 32, 37, 100, 10};

.visible .entry _Z10testKernelv()
{
	.reg .pred 	%p<2>;
	.reg .b32 	%r<6>;
	.reg .b64 	%rd<3>;

	mov.u32 	%r1, %tid.x;
	mov.u32 	%r2, %ctaid.x;
	or.b32  	%r3, %r1, %r2;
	setp.ne.s32 	%p1, %r3, 0;
	@%p1 bra 	$L__BB0_2;
	mov.u64 	%rd1, $str;
	cvta.global.u64 	%rd2, %rd1;
	{ // callseq 0, 0
	.param .b64 param0;
	st.param.b64 	[param0], %rd2;
	.param .b64 param1;
	st.param.b64 	[param1], 0;
	.param .b32 retval0;
	call.uni (retval0), 
	vprintf, 
	(
	param0, 
	param1
	);
	ld.param.b32 	%r4, [retval0];
	} // callseq 0
$L__BB0_2:
	ret;

}
	// .globl	_Z8mvKernelPdS_iiS_
.visible .entry _Z8mvKernelPdS_iiS_(
	.param .u64 .ptr .align 1 _Z8mvKernelPdS_iiS__param_0,
	.param .u64 .ptr .align 1 _Z8mvKernelPdS_iiS__param_1,
	.param .u32 _Z8mvKernelPdS_iiS__param_2,
	.param .u32 _Z8mvKernelPdS_iiS__param_3,
	.param .u64 .ptr .align 1 _Z8mvKernelPdS_iiS__param_4
)
{
	.local .align 8 .b8 	__local_depot1[8];
	.reg .b64 	%SP;
	.reg .b64 	%SPL;
	.reg .pred 	%p<24>;
	.reg .b32 	%r<165>;
	.reg .b64 	%rd<92>;
	.reg .b64 	%fd<123>;

	mov.u64 	%SPL, __local_depot1;
	cvta.local.u64 	%SP, %SPL;
	ld.param.u64 	%rd9, [_Z8mvKernelPdS_iiS__param_0];
	ld.param.u32 	%r74, [_Z8mvKernelPdS_iiS__param_2];
	ld.param.u32 	%r75, [_Z8mvKernelPdS_iiS__param_3];
	cvta.to.global.u64 	%rd1, %rd9;
	add.u64 	%rd10, %SP, 0;
	add.u64 	%rd2, %SPL, 0;
	mov.u32 	%r1, %tid.x;
	mov.u32 	%r76, %ctaid.x;
	mov.u32 	%r2, %ntid.x;
	mad.lo.s32 	%r3, %r76, %r2, %r1;
	st.local.u32 	[%rd2], %r3;
	mov.u64 	%rd11, $str$1;
	cvta.global.u64 	%rd12, %rd11;
	{ // callseq 1, 0
	.param .b64 param0;
	st.param.b64 	[param0], %rd12;
	.param .b64 param1;
	st.param.b64 	[param1], %rd10;
	.param .b32 retval0;
	call.uni (retval0), 
	vprintf, 
	(
	param0, 
	param1
	);
	ld.param.b32 	%r77, [retval0];
	} // callseq 1
	setp.ge.s32 	%p1, %r3, %r74;
	mov.u32 	%r160, %tid.y;
	setp.ge.s32 	%p2, %r160, %r75;
	mov.f64 	%fd122, 0d0000000000000000;
	or.pred  	%p3, %p1, %p2;
	@%p3 bra 	$L__BB1_13;
	not.b32 	%r79, %r160;
	add.s32 	%r80, %r75, %r79;
	shr.u32 	%r81, %r80, 5;
	add.s32 	%r5, %r81, 1;
	setp.lt.u32 	%p4, %r80, 480;
	mov.f64 	%fd122, 0d0000000000000000;
	@%p4 bra 	$L__BB1_4;
	add.s32 	%r82, %r160, 256;
	mad.lo.s32 	%r158, %r74, %r82, %r3;
	add.s32 	%r83, %r160, 288;
	mad.lo.s32 	%r157, %r74, %r83, %r3;
	add.s32 	%r84, %r160, 320;
	mad.lo.s32 	%r156, %r74, %r84, %r3;
	add.s32 	%r85, %r160, 352;
	mad.lo.s32 	%r155, %r74, %r85, %r3;
	add.s32 	%r86, %r160, 384;
	mad.lo.s32 	%r154, %r74, %r86, %r3;
	add.s32 	%r87, %r160, 416;
	mad.lo.s32 	%r153, %r74, %r87, %r3;
	add.s32 	%r88, %r160, 448;
	mad.lo.s32 	%r152, %r74, %r88, %r3;
	add.s32 	%r89, %r160, 480;
	mad.lo.s32 	%r151, %r74, %r89, %r3;
	add.s32 	%r90, %r160, 128;
	mad.lo.s32 	%r150, %r74, %r90, %r3;
	add.s32 	%r91, %r160, 160;
	mad.lo.s32 	%r149, %r74, %r91, %r3;
	add.s32 	%r92, %r160, 192;
	mad.lo.s32 	%r148, %r74, %r92, %r3;
	add.s32 	%r93, %r160, 224;
	mad.lo.s32 	%r147, %r74, %r93, %r3;
	add.s32 	%r94, %r160, 64;
	mad.lo.s32 	%r146, %r74, %r94, %r3;
	add.s32 	%r95, %r160, 96;
	mad.lo.s32 	%r145, %r74, %r95, %r3;
	add.s32 	%r96, %r160, 32;
	mad.lo.s32 	%r144, %r74, %r96, %r3;
	mad.lo.s32 	%r143, %r160, %r74, %r3;
	and.b32  	%r97, %r5, 268435440;
	neg.s32 	%r142, %r97;
	mov.f64 	%fd122, 0d0000000000000000;
$L__BB1_3:
	.pragma "nounroll";
	ld.param.u64 	%rd88, [_Z8mvKernelPdS_iiS__param_1];
	mul.wide.s32 	%rd13, %r143, 8;
	add.s64 	%rd14, %rd1, %rd13;
	ld.global.f64 	%fd19, [%rd14];
	cvta.to.global.u64 	%rd15, %rd88;
	mul.wide.u32 	%rd16, %r160, 8;
	add.s64 	%rd17, %rd15, %rd16;
	ld.global.f64 	%fd20, [%rd17];
	fma.rn.f64 	%fd21, %fd19, %fd20, %fd122;
	mul.wide.s32 	%rd18, %r144, 8;
	add.s64 	%rd19, %rd1, %rd18;
	ld.global.f64 	%fd22, [%rd19];
	ld.global.f64 	%fd23, [%rd17+256];
	fma.rn.f64 	%fd24, %fd22, %fd23, %fd21;
	mul.wide.s32 	%rd20, %r146, 8;
	add.s64 	%rd21, %rd1, %rd20;
	ld.global.f64 	%fd25, [%rd21];
	ld.global.f64 	%fd26, [%rd17+512];
	fma.rn.f64 	%fd27, %fd25, %fd26, %fd24;
	mul.wide.s32 	%rd22, %r145, 8;
	add.s64 	%rd23, %rd1, %rd22;
	ld.global.f64 	%fd28, [%rd23];
	ld.global.f64 	%fd29, [%rd17+768];
	fma.rn.f64 	%fd30, %fd28, %fd29, %fd27;
	mul.wide.s32 	%rd24, %r150, 8;
	add.s64 	%rd25, %rd1, %rd24;
	ld.global.f64 	%fd31, [%rd25];
	ld.global.f64 	%fd32, [%rd17+1024];
	fma.rn.f64 	%fd33, %fd31, %fd32, %fd30;
	mul.wide.s32 	%rd26, %r149, 8;
	add.s64 	%rd27, %rd1, %rd26;
	ld.global.f64 	%fd34, [%rd27];
	ld.global.f64 	%fd35, [%rd17+1280];
	fma.rn.f64 	%fd36, %fd34, %fd35, %fd33;
	mul.wide.s32 	%rd28, %r148, 8;
	add.s64 	%rd29, %rd1, %rd28;
	ld.global.f64 	%fd37, [%rd29];
	ld.global.f64 	%fd38, [%rd17+1536];
	fma.rn.f64 	%fd39, %fd37, %fd38, %fd36;
	mul.wide.s32 	%rd30, %r147, 8;
	add.s64 	%rd31, %rd1, %rd30;
	ld.global.f64 	%fd40, [%rd31];
	ld.global.f64 	%fd41, [%rd17+1792];
	fma.rn.f64 	%fd42, %fd40, %fd41, %fd39;
	mul.wide.s32 	%rd32, %r158, 8;
	add.s64 	%rd33, %rd1, %rd32;
	ld.global.f64 	%fd43, [%rd33];
	ld.global.f64 	%fd44, [%rd17+2048];
	fma.rn.f64 	%fd45, %fd43, %fd44, %fd42;
	mul.wide.s32 	%rd34, %r157, 8;
	add.s64 	%rd35, %rd1, %rd34;
	ld.global.f64 	%fd46, [%rd35];
	ld.global.f64 	%fd47, [%rd17+2304];
	fma.rn.f64 	%fd48, %fd46, %fd47, %fd45;
	mul.wide.s32 	%rd36, %r156, 8;
	add.s64 	%rd37, %rd1, %rd36;
	ld.global.f64 	%fd49, [%rd37];
	ld.global.f64 	%fd50, [%rd17+2560];
	fma.rn.f64 	%fd51, %fd49, %fd50, %fd48;
	mul.wide.s32 	%rd38, %r155, 8;
	add.s64 	%rd39, %rd1, %rd38;
	ld.global.f64 	%fd52, [%rd39];
	ld.global.f64 	%fd53, [%rd17+2816];
	fma.rn.f64 	%fd54, %fd52, %fd53, %fd51;
	mul.wide.s32 	%rd40, %r154, 8;
	add.s64 	%rd41, %rd1, %rd40;
	ld.global.f64 	%fd55, [%rd41];
	ld.global.f64 	%fd56, [%rd17+3072];
	fma.rn.f64 	%fd57, %fd55, %fd56, %fd54;
	mul.wide.s32 	%rd42, %r153, 8;
	add.s64 	%rd43, %rd1, %rd42;
	ld.global.f64 	%fd58, [%rd43];
	ld.global.f64 	%fd59, [%rd17+3328];
	fma.rn.f64 	%fd60, %fd58, %fd59, %fd57;
	mul.wide.s32 	%rd44, %r152, 8;
	add.s64 	%rd45, %rd1, %rd44;
	ld.global.f64 	%fd61, [%rd45];
	ld.global.f64 	%fd62, [%rd17+3584];
	fma.rn.f64 	%fd63, %fd61, %fd62, %fd60;
	mul.wide.s32 	%rd46, %r151, 8;
	add.s64 	%rd47, %rd1, %rd46;
	ld.global.f64 	%fd64, [%rd47];
	ld.global.f64 	%fd65, [%rd17+3840];
	fma.rn.f64 	%fd122, %fd64, %fd65, %fd63;
	add.s32 	%r160, %r160, 512;
	shl.b32 	%r98, %r74, 9;
	add.s32 	%r158, %r158, %r98;
	add.s32 	%r157, %r157, %r98;
	add.s32 	%r156, %r156, %r98;
	add.s32 	%r155, %r155, %r98;
	add.s32 	%r154, %r154, %r98;
	add.s32 	%r153, %r153, %r98;
	add.s32 	%r152, %r152, %r98;
	add.s32 	%r151, %r151, %r98;
	add.s32 	%r150, %r150, %r98;
	add.s32 	%r149, %r149, %r98;
	add.s32 	%r148, %r148, %r98;
	add.s32 	%r147, %r147, %r98;
	add.s32 	%r146, %r146, %r98;
	add.s32 	%r145, %r145, %r98;
	add.s32 	%r144, %r144, %r98;
	add.s32 	%r143, %r143, %r98;
	add.s32 	%r142, %r142, 16;
	setp.ne.s32 	%p5, %r142, 0;
	@%p5 bra 	$L__BB1_3;
$L__BB1_4:
	and.b32  	%r60, %r5, 15;
	setp.eq.s32 	%p6, %r60, 0;
	@%p6 bra 	$L__BB1_13;
	ld.param.u64 	%rd89, [_Z8mvKernelPdS_iiS__param_1];
	cvta.to.global.u64 	%rd3, %rd89;
	and.b32  	%r61, %r5, 7;
	setp.lt.u32 	%p7, %r60, 8;
	@%p7 bra 	$L__BB1_7;
	mad.lo.s32 	%r99, %r160, %r74, %r3;
	mul.wide.s32 	%rd48, %r99, 8;
	add.s64 	%rd49, %rd1, %rd48;
	ld.global.f64 	%fd67, [%rd49];
	mul.wide.u32 	%rd50, %r160, 8;
	add.s64 	%rd51, %rd3, %rd50;
	ld.global.f64 	%fd68, [%rd51];
	fma.rn.f64 	%fd69, %fd67, %fd68, %fd122;
	shl.b32 	%r100, %r74, 5;
	add.s32 	%r101, %r99, %r100;
	mul.wide.s32 	%rd52, %r101, 8;
	add.s64 	%rd53, %rd1, %rd52;
	ld.global.f64 	%fd70, [%rd53];
	ld.global.f64 	%fd71, [%rd51+256];
	fma.rn.f64 	%fd72, %fd70, %fd71, %fd69;
	shl.b32 	%r102, %r74, 6;
	add.s32 	%r103, %r99, %r102;
	mul.wide.s32 	%rd54, %r103, 8;
	add.s64 	%rd55, %rd1, %rd54;
	ld.global.f64 	%fd73, [%rd55];
	ld.global.f64 	%fd74, [%rd51+512];
	fma.rn.f64 	%fd75, %fd73, %fd74, %fd72;
	add.s32 	%r104, %r103, %r100;
	mul.wide.s32 	%rd56, %r104, 8;
	add.s64 	%rd57, %rd1, %rd56;
	ld.global.f64 	%fd76, [%rd57];
	ld.global.f64 	%fd77, [%rd51+768];
	fma.rn.f64 	%fd78, %fd76, %fd77, %fd75;
	shl.b32 	%r105, %r74, 7;
	add.s32 	%r106, %r99, %r105;
	mul.wide.s32 	%rd58, %r106, 8;
	add.s64 	%rd59, %rd1, %rd58;
	ld.global.f64 	%fd79, [%rd59];
	ld.global.f64 	%fd80, [%rd51+1024];
	fma.rn.f64 	%fd81, %fd79, %fd80, %fd78;
	add.s32 	%r107, %r106, %r100;
	mul.wide.s32 	%rd60, %r107, 8;
	add.s64 	%rd61, %rd1, %rd60;
	ld.global.f64 	%fd82, [%rd61];
	ld.global.f64 	%fd83, [%rd51+1280];
	fma.rn.f64 	%fd84, %fd82, %fd83, %fd81;
	add.s32 	%r108, %r106, %r102;
	mul.wide.s32 	%rd62, %r108, 8;
	add.s64 	%rd63, %rd1, %rd62;
	ld.global.f64 	%fd85, [%rd63];
	ld.global.f64 	%fd86, [%rd51+1536];
	fma.rn.f64 	%fd87, %fd85, %fd86, %fd84;
	add.s32 	%r109, %r108, %r100;
	mul.wide.s32 	%rd64, %r109, 8;
	add.s64 	%rd65, %rd1, %rd64;
	ld.global.f64 	%fd88, [%rd65];
	ld.global.f64 	%fd89, [%rd51+1792];
	fma.rn.f64 	%fd122, %fd88, %fd89, %fd87;
	add.s32 	%r160, %r160, 256;
$L__BB1_7:
	setp.eq.s32 	%p8, %r61, 0;
	@%p8 bra 	$L__BB1_13;
	and.b32  	%r64, %r5, 3;
	setp.lt.u32 	%p9, %r61, 4;
	@%p9 bra 	$L__BB1_10;
	mad.lo.s32 	%r110, %r160, %r74, %r3;
	mul.wide.s32 	%rd66, %r110, 8;
	add.s64 	%rd67, %rd1, %rd66;
	ld.global.f64 	%fd91, [%rd67];
	mul.wide.u32 	%rd68, %r160, 8;
	add.s64 	%rd69, %rd3, %rd68;
	ld.global.f64 	%fd92, [%rd69];
	fma.rn.f64 	%fd93, %fd91, %fd92, %fd122;
	shl.b32 	%r111, %r74, 5;
	add.s32 	%r112, %r110, %r111;
	mul.wide.s32 	%rd70, %r112, 8;
	add.s64 	%rd71, %rd1, %rd70;
	ld.global.f64 	%fd94, [%rd71];
	ld.global.f64 	%fd95, [%rd69+256];
	fma.rn.f64 	%fd96, %fd94, %fd95, %fd93;
	shl.b32 	%r113, %r74, 6;
	add.s32 	%r114, %r110, %r113;
	mul.wide.s32 	%rd72, %r114, 8;
	add.s64 	%rd73, %rd1, %rd72;
	ld.global.f64 	%fd97, [%rd73];
	ld.global.f64 	%fd98, [%rd69+512];
	fma.rn.f64 	%fd99, %fd97, %fd98, %fd96;
	add.s32 	%r115, %r114, %r111;
	mul.wide.s32 	%rd74, %r115, 8;
	add.s64 	%rd75, %rd1, %rd74;
	ld.global.f64 	%fd100, [%rd75];
	ld.global.f64 	%fd101, [%rd69+768];
	fma.rn.f64 	%fd122, %fd100, %fd101, %fd99;
	add.s32 	%r160, %r160, 128;
$L__BB1_10:
	setp.eq.s32 	%p10, %r64, 0;
	@%p10 bra 	$L__BB1_13;
	mul.wide.u32 	%rd76, %r160, 8;
	add.s64 	%rd91, %rd3, %rd76;
	mad.lo.s32 	%r164, %r160, %r74, %r3;
	shl.b32 	%r68, %r74, 5;
	neg.s32 	%r163, %r64;
$L__BB1_12:
	.pragma "nounroll";
	mul.wide.s32 	%rd77, %r164, 8;
	add.s64 	%rd78, %rd1, %rd77;
	ld.global.f64 	%fd102, [%rd78];
	ld.global.f64 	%fd103, [%rd91];
	fma.rn.f64 	%fd122, %fd102, %fd103, %fd122;
	add.s64 	%rd91, %rd91, 256;
	add.s32 	%r164, %r164, %r68;
	add.s32 	%r163, %r163, 1;
	setp.ne.s32 	%p11, %r163, 0;
	@%p11 bra 	$L__BB1_12;
$L__BB1_13:
	bar.warp.sync 	-1;
	// begin inline asm
	mov.b64 {%r116,%r117}, %fd122;
	// end inline asm
	shfl.sync.down.b32	%r119|%p12, %r117, 16, 31, -1;
	shfl.sync.down.b32	%r118|%p13, %r116, 16, 31, -1;
	// begin inline asm
	mov.b64 %fd105, {%r118,%r119};
	// end inline asm
	add.f64 	%fd106, %fd122, %fd105;
	// begin inline asm
	mov.b64 {%r120,%r121}, %fd106;
	// end inline asm
	shfl.sync.down.b32	%r123|%p14, %r121, 8, 31, -1;
	shfl.sync.down.b32	%r122|%p15, %r120, 8, 31, -1;
	// begin inline asm
	mov.b64 %fd107, {%r122,%r123};
	// end inline asm
	add.f64 	%fd108, %fd106, %fd107;
	// begin inline asm
	mov.b64 {%r124,%r125}, %fd108;
	// end inline asm
	shfl.sync.down.b32	%r127|%p16, %r125, 4, 31, -1;
	shfl.sync.down.b32	%r126|%p17, %r124, 4, 31, -1;
	// begin inline asm
	mov.b64 %fd109, {%r126,%r127};
	// end inline asm
	add.f64 	%fd110, %fd108, %fd109;
	// begin inline asm
	mov.b64 {%r128,%r129}, %fd110;
	// end inline asm
	shfl.sync.down.b32	%r131|%p18, %r129, 2, 31, -1;
	shfl.sync.down.b32	%r130|%p19, %r128, 2, 31, -1;
	// begin inline asm
	mov.b64 %fd111, {%r130,%r131};
	// end inline asm
	add.f64 	%fd112, %fd110, %fd111;
	// begin inline asm
	mov.b64 {%r132,%r133}, %fd112;
	// end inline asm
	shfl.sync.down.b32	%r135|%p20, %r133, 1, 31, -1;
	shfl.sync.down.b32	%r134|%p21, %r132, 1, 31, -1;
	// begin inline asm
	mov.b64 %fd113, {%r134,%r135};
	// end inline asm
	add.f64 	%fd14, %fd112, %fd113;
	and.b32  	%r136, %r1, 31;
	setp.ne.s32 	%p22, %r136, 0;
	@%p22 bra 	$L__BB1_15;
	st.local.f64 	[%rd2], %fd14;
	mov.u64 	%rd79, $str$2;
	cvta.global.u64 	%rd80, %rd79;
	add.u64 	%rd81, %SP, 0;
	{ // callseq 2, 0
	.param .b64 param0;
	st.param.b64 	[param0], %rd80;
	.param .b64 param1;
	st.param.b64 	[param1], %rd81;
	.param .b32 retval0;
	call.uni (retval0), 
	vprintf, 
	(
	param0, 
	param1
	);
	ld.param.b32 	%r137, [retval0];
	} // callseq 2
$L__BB1_15:
	bar.sync 	0;
	setp.ne.s32 	%p23, %r1, 0;
	@%p23 bra 	$L__BB1_17;
	ld.param.u64 	%rd90, [_Z8mvKernelPdS_iiS__param_4];
	shr.u32 	%r139, %r2, 5;
	st.local.u32 	[%rd2], %r139;
	mov.u64 	%rd82, $str$3;
	cvta.global.u64 	%rd83, %rd82;
	add.u64 	%rd84, %SP, 0;
	{ // callseq 3, 0
	.param .b64 param0;
	st.param.b64 	[param0], %rd83;
	.param .b64 param1;
	st.param.b64 	[param1], %rd84;
	.param .b32 retval0;
	call.uni (retval0), 
	vprintf, 
	(
	param0, 
	param1
	);
	ld.param.b32 	%r140, [retval0];
	} // callseq 3
	cvta.to.global.u64 	%rd85, %rd90;
	mul.wide.s32 	%rd86, %r3, 8;
	add.s64 	%rd87, %rd85, %rd86;
	st.global.f64 	[%rd87], %fd14;
$L__BB1_17:
	ret;

}


// ===== COMPILED SASS (sm_100) =====

	.target	sm_100

	.elftype	@"ET_EXEC"


//--------------------- .note.nv.tkinfo           --------------------------
	.section	.note.nv.tkinfo,"",@"SHT_NOTE"
	.sectionflags	@"SHF_NOTE_NV_TKINFO"
	.tkinfo
        /*0018*/ 	.word	0x00000002
        /*0030*/ 	.string	""
        /*0030*/ 	.string	"ptxas"
        /*0030*/ 	.string	"Cuda compilation tools, release 13.0, V13.0.88"
        /*0030*/ 	.string	"Build cuda_13.0.r13.0/compiler.36424714_0"
        /*0030*/ 	.string	"-arch sm_100 -m 64 "



//--------------------- .note.nv.cuinfo           --------------------------
	.section	.note.nv.cuinfo,"",@"SHT_NOTE"
	.sectionflags	@"SHF_NOTE_NV_CUINFO"
        /*0018*/ 	.short	0x0002
        /*001a*/ 	.short	0x0064
        /*001c*/ 	.short	0x0082
	.zero		2


//--------------------- .nv.info                  --------------------------
	.section	.nv.info,"",@"SHT_CUDA_INFO"
	.align	4


	//----- nvinfo : EIATTR_REGCOUNT
	.align		4
        /*0000*/ 	.byte	0x04, 0x2f
        /*0002*/ 	.short	(.L_5 - .L_4)
	.align		4
.L_4:
        /*0004*/ 	.word	index@(_Z10testKernelv)
        /*0008*/ 	.word	0x00000018


	//----- nvinfo : EIATTR_FRAME_SIZE
	.align		4
.L_5:
        /*000c*/ 	.byte	0x04, 0x11
        /*000e*/ 	.short	(.L_7 - .L_6)
	.align		4
.L_6:
        /*0010*/ 	.word	index@(_Z10testKernelv)
        /*0014*/ 	.word	0x00000000


	//----- nvinfo : EIATTR_REGCOUNT
	.align		4
.L_7:
        /*0018*/ 	.byte	0x04, 0x2f
        /*001a*/ 	.short	(.L_9 - .L_8)
	.align		4
.L_8:
        /*001c*/ 	.word	index@(_Z8mvKernelPdS_iiS_)
        /*0020*/ 	.word	0x00000030


	//----- nvinfo : EIATTR_FRAME_SIZE
	.align		4
.L_9:
        /*0024*/ 	.byte	0x04, 0x11
        /*0026*/ 	.short	(.L_11 - .L_10)
	.align		4
.L_10:
        /*0028*/ 	.word	index@(_Z8mvKernelPdS_iiS_)
        /*002c*/ 	.word	0x00000008


	//----- nvinfo : EIATTR_MIN_STACK_SIZE
	.align		4
.L_11:
        /*0030*/ 	.byte	0x04, 0x12
        /*0032*/ 	.short	(.L_13 - .L_12)
	.align		4
.L_12:
        /*0034*/ 	.word	index@(_Z8mvKernelPdS_iiS_)
        /*0038*/ 	.word	0x00000008


	//----- nvinfo : EIATTR_MIN_STACK_SIZE
	.align		4
.L_13:
        /*003c*/ 	.byte	0x04, 0x12
        /*003e*/ 	.short	(.L_15 - .L_14)
	.align		4
.L_14:
        /*0040*/ 	.word	index@(_Z10testKernelv)
        /*0044*/ 	.word	0x00000000
.L_15:


//--------------------- .nv.compat                --------------------------
	.section	.nv.compat,"",@"SHT_CUDA_COMPAT_INFO"
	.align	4
        /*0000*/ 	.byte	0x02, 0x09, 0x00, 0x00, 0x02, 0x02, 0x01, 0x00, 0x02, 0x05, 0x05, 0x00, 0x03, 0x07, 0x01, 0x01
        /*0010*/ 	.byte	0x02, 0x03, 0x00, 0x00, 0x02, 0x06, 0x01, 0x00, 0x04, 0x0b, 0x08, 0x00, 0x01, 0x00, 0x00, 0x00
        /*0020*/ 	.byte	0x00, 0x00, 0x00, 0x00


//--------------------- .nv.info._Z8mvKernelPdS_iiS_ --------------------------
	.section	.nv.info._Z8mvKernelPdS_iiS_,"",@"SHT_CUDA_INFO"
	.sectionflags	@""
	.align	4


	//----- nvinfo : EIATTR_CUDA_API_VERSION
	.align		4
        /*0000*/ 	.byte	0x04, 0x37
        /*0002*/ 	.short	(.L_17 - .L_16)
.L_16:
        /*0004*/ 	.word	0x00000082


	//----- nvinfo : EIATTR_KPARAM_INFO
	.align		4
.L_17:
        /*0008*/ 	.byte	0x04, 0x17
        /*000a*/ 	.short	(.L_19 - .L_18)
.L_18:
        /*000c*/ 	.word	0x00000000
        /*0010*/ 	.short	0x0004
        /*0012*/ 	.short	0x0018
        /*0014*/ 	.byte	0x00, 0xf5, 0x21, 0x00


	//----- nvinfo : EIATTR_KPARAM_INFO
	.align		4
.L_19:
        /*0018*/ 	.byte	0x04, 0x17
        /*001a*/ 	.short	(.L_21 - .L_20)
.L_20:
        /*001c*/ 	.word	0x00000000
        /*0020*/ 	.short	0x0003
        /*0022*/ 	.short	0x0014
        /*0024*/ 	.byte	0x00, 0xf0, 0x11, 0x00


	//----- nvinfo : EIATTR_KPARAM_INFO
	.align		4
.L_21:
        /*0028*/ 	.byte	0x04, 0x17
        /*002a*/ 	.short	(.L_23 - .L_22)
.L_22:
        /*002c*/ 	.word	0x00000000
        /*0030*/ 	.short	0x0002
        /*0032*/ 	.short	0x0010
        /*0034*/ 	.byte	0x00, 0xf0, 0x11, 0x00


	//----- nvinfo : EIATTR_KPARAM_INFO
	.align		4
.L_23:
        /*0038*/ 	.byte	0x04, 0x17
        /*003a*/ 	.short	(.L_25 - .L_24)
.L_24:
        /*003c*/ 	.word	0x00000000
        /*0040*/ 	.short	0x0001
        /*0042*/ 	.short	0x0008
        /*0044*/ 	.byte	0x00, 0xf5, 0x21, 0x00


	//----- nvinfo : EIATTR_KPARAM_INFO
	.align		4
.L_25:
        /*0048*/ 	.byte	0x04, 0x17
        /*004a*/ 	.short	(.L_27 - .L_26)
.L_26:
        /*004c*/ 	.word	0x00000000
        /*0050*/ 	.short	0x0000
        /*0052*/ 	.short	0x0000
        /*0054*/ 	.byte	0x00, 0xf5, 0x21, 0x00


	//----- nvinfo : EIATTR_SPARSE_MMA_MASK
	.align		4
.L_27:
        /*0058*/ 	.byte	0x03, 0x50
        /*005a*/ 	.short	0x0000


	//----- nvinfo : EIATTR_MAXREG_COUNT
	.align		4
        /*005c*/ 	.byte	0x03, 0x1b
        /*005e*/ 	.short	0x00ff


	//----- nvinfo : EIATTR_NUM_BARRIERS
	.align		4
        /*0060*/ 	.byte	0x02, 0x4c
        /*0062*/ 	.byte	0x01
	.zero		1


	//----- nvinfo : EIATTR_EXTERNS
	.align		4
        /*0064*/ 	.byte	0x04, 0x0f
        /*0066*/ 	.short	(.L_29 - .L_28)


	//   ....[0]....
	.align		4
.L_28:
        /*0068*/ 	.word	index@(vprintf)


	//----- nvinfo : EIATTR_MERCURY_ISA_VERSION
	.align		4
.L_29:
        /*006c*/ 	.byte	0x03, 0x5f
        /*006e*/ 	.short	0x0101


	//----- nvinfo : EIATTR_COOP_GROUP_MASK_REGIDS
	.align		4
        /*0070*/ 	.byte	0x04, 0x29
        /*0072*/ 	.short	(.L_31 - .L_30)


	//   ....[0]....
.L_30:
        /*0074*/ 	.word	0xffffffff


	//   ....[1]....
        /*0078*/ 	.word	0xffffffff


	//   ....[2]....
        /*007c*/ 	.word	0xffffffff


	//   ....[3]....
        /*0080*/ 	.word	0xffffffff


	//   ....[4]....
        /*0084*/ 	.word	0xffffffff


	//   ....[5]....
        /*0088*/ 	.word	0xffffffff


	//   ....[6]....
        /*008c*/ 	.word	0xffffffff


	//   ....[7]....
        /*0090*/ 	.word	0xffffffff


	//   ....[8]....
        /*0094*/ 	.word	0xffffffff


	//   ....[9]....
        /*0098*/ 	.word	0xffffffff


	//   ....[10]....
        /*009c*/ 	.word	0xffffffff


	//   ....[11]....
        /*00a0*/ 	.word	0x0500000f


	//   ....[12]....
        /*00a4*/ 	.word	0x0500000f


	//   ....[13]....
        /*00a8*/ 	.word	0x0500000f


	//   ....[14]....
        /*00ac*/ 	.word	0x0500000f


	//   ....[15]....
        /*00b0*/ 	.word	0x0500000f


	//   ....[16]....
        /*00b4*/ 	.word	0x0500000f


	//   ....[17]....
        /*00b8*/ 	.word	0x0500000f


	//   ....[18]....
        /*00bc*/ 	.word	0x0500000f


	//   ....[19]....
        /*00c0*/ 	.word	0x0500000f


	//   ....[20]....
        /*00c4*/ 	.word	0x0500000f


	//   ....[21]....
        /*00c8*/ 	.word	0x0500000f


	//----- nvinfo : EIATTR_COOP_GROUP_INSTR_OFFSETS
	.align		4
.L_31:
        /*00cc*/ 	.byte	0x04, 0x28
        /*00ce*/ 	.short	(.L_33 - .L_32)


	//   ....[0]....
.L_32:
        /*00d0*/ 	.word	0x00001240


	//   ....[1]....
        /*00d4*/ 	.word	0x00001250


	//   ....[2]....
        /*00d8*/ 	.word	0x00001260


	//   ....[3]....
        /*00dc*/ 	.word	0x00001290


	//   ....[4]....
        /*00e0*/ 	.word	0x000012a0


	//   ....[5]....
        /*00e4*/ 	.word	0x000012d0


	//   ....[6]....
        /*00e8*/ 	.word	0x000012e0


	//   ....[7]....
        /*00ec*/ 	.word	0x00001310


	//   ....[8]....
        /*00f0*/ 	.word	0x00001320


	//   ....[9]....
        /*00f4*/ 	.word	0x00001350


	//   ....[10]....
        /*00f8*/ 	.word	0x00001360


	//   ....[11]....
        /*00fc*/ 	.word	0x000015f0


	//   ....[12]....
        /*0100*/ 	.word	0x00001620


	//   ....[13]....
        /*0104*/ 	.word	0x00001670


	//   ....[14]....
        /*0108*/ 	.word	0x000016e0


	//   ....[15]....
        /*010c*/ 	.word	0x00001730


	//   ....[16]....
        /*0110*/ 	.word	0x000017a0


	//   ....[17]....
        /*0114*/ 	.word	0x000017f0


	//   ....[18]....
        /*0118*/ 	.word	0x00001860


	//   ....[19]....
        /*011c*/ 	.word	0x000018b0


	//   ....[20]....
        /*0120*/ 	.word	0x00001930


	//   ....[21]....
        /*0124*/ 	.word	0x00001980


	//----- nvinfo : EIATTR_VRC_CTA_INIT_COUNT
	.align		4
.L_33:
        /*0128*/ 	.byte	0x02, 0x4a
	.zero		1
	.zero		1


	//----- nvinfo : EIATTR_SYSCALL_OFFSETS
	.align		4
        /*012c*/ 	.byte	0x04, 0x46
        /*012e*/ 	.short	(.L_35 - .L_34)


	//   ....[0]....
.L_34:
        /*0130*/ 	.word	0x00000130


	//   ....[1]....
        /*0134*/ 	.word	0x00001440


	//   ....[2]....
        /*0138*/ 	.word	0x00001530


	//----- nvinfo : EIATTR_EXIT_INSTR_OFFSETS
	.align		4
.L_35:
        /*013c*/ 	.byte	0x04, 0x1c
        /*013e*/ 	.short	(.L_37 - .L_36)


	//   ....[0]....
.L_36:
        /*0140*/ 	.word	0x00001480


	//   ....[1]....
        /*0144*/ 	.word	0x00001590


	//----- nvinfo : EIATTR_CRS_STACK_SIZE
	.align		4
.L_37:
        /*0148*/ 	.byte	0x04, 0x1e
        /*014a*/ 	.short	(.L_39 - .L_38)
.L_38:
        /*014c*/ 	.word	0x00000000


	//----- nvinfo : EIATTR_CBANK_PARAM_SIZE
	.align		4
.L_39:
        /*0150*/ 	.byte	0x03, 0x19
        /*0152*/ 	.short	0x0020


	//----- nvinfo : EIATTR_PARAM_CBANK
	.align		4
        /*0154*/ 	.byte	0x04, 0x0a
        /*0156*/ 	.short	(.L_41 - .L_40)
	.align		4
.L_40:
        /*0158*/ 	.word	index@(.nv.constant0._Z8mvKernelPdS_iiS_)
        /*015c*/ 	.short	0x0380
        /*015e*/ 	.short	0x0020


	//----- nvinfo : EIATTR_SW_WAR
	.align		4
.L_41:
        /*0160*/ 	.byte	0x04, 0x36
        /*0162*/ 	.short	(.L_43 - .L_42)
.L_42:
        /*0164*/ 	.word	0x00000008
.L_43:


//--------------------- .nv.info._Z10testKernelv  --------------------------
	.section	.nv.info._Z10testKernelv,"",@"SHT_CUDA_INFO"
	.sectionflags	@""
	.align	4


	//----- nvinfo : EIATTR_CUDA_API_VERSION
	.align		4
        /*0000*/ 	.byte	0x04, 0x37
        /*0002*/ 	.short	(.L_45 - .L_44)
.L_44:
        /*0004*/ 	.word	0x00000082


	//----- nvinfo : EIATTR_SPARSE_MMA_MASK
	.align		4
.L_45:
        /*0008*/ 	.byte	0x03, 0x50
        /*000a*/ 	.short	0x0000


	//----- nvinfo : EIATTR_MAXREG_COUNT
	.align		4
        /*000c*/ 	.byte	0x03, 0x1b
        /*000e*/ 	.short	0x00ff


	//----- nvinfo : EIATTR_EXTERNS
	.align		4
        /*0010*/ 	.byte	0x04, 0x0f
        /*0012*/ 	.short	(.L_47 - .L_46)


	//   ....[0]....
	.align		4
.L_46:
        /*0014*/ 	.word	index@(vprintf)


	//----- nvinfo : EIATTR_MERCURY_ISA_VERSION
	.align		4
.L_47:
        /*0018*/ 	.byte	0x03, 0x5f
        /*001a*/ 	.short	0x0101


	//----- nvinfo : EIATTR_VRC_CTA_INIT_COUNT
	.align		4
        /*001c*/ 	.byte	0x02, 0x4a
	.zero		1
	.zero		1


	//----- nvinfo : EIATTR_SYSCALL_OFFSETS
	.align		4
        /*0020*/ 	.byte	0x04, 0x46
        /*0022*/ 	.short	(.L_49 - .L_48)


	//   ....[0]....
.L_48:
        /*0024*/ 	.word	0x000000c0


	//----- nvinfo : EIATTR_EXIT_INSTR_OFFSETS
	.align		4
.L_49:
        /*0028*/ 	.byte	0x04, 0x1c
        /*002a*/ 	.short	(.L_51 - .L_50)


	//   ....[0]....
.L_50:
        /*002c*/ 	.word	0x00000040


	//   ....[1]....
        /*0030*/ 	.word	0x000000d0


	//----- nvinfo : EIATTR_CRS_STACK_SIZE
	.align		4
.L_51:
        /*0034*/ 	.byte	0x04, 0x1e
        /*0036*/ 	.short	(.L_53 - .L_52)
.L_52:
        /*0038*/ 	.word	0x00000000


	//----- nvinfo : EIATTR_SW_WAR
	.align		4
.L_53:
        /*003c*/ 	.byte	0x04, 0x36
        /*003e*/ 	.short	(.L_55 - .L_54)
.L_54:
        /*0040*/ 	.word	0x00000008
.L_55:


//--------------------- .nv.callgraph             --------------------------
	.section	.nv.callgraph,"",@"SHT_CUDA_CALLGRAPH"
	.align	4
	.sectionentsize	8
	.align		4
        /*0000*/ 	.word	0x00000000
	.align		4
        /*0004*/ 	.word	0xffffffff
	.align		4
        /*0008*/ 	.word	index@(_Z8mvKernelPdS_iiS_)
	.align		4
        /*000c*/ 	.word	index@(vprintf)
	.align		4
        /*0010*/ 	.word	index@(_Z10testKernelv)
	.align		4
        /*0014*/ 	.word	index@(vprintf)
	.align		4
        /*0018*/ 	.word	0x00000000
	.align		4
        /*001c*/ 	.word	0xfffffffe
	.align		4
        /*0020*/ 	.word	0x00000000
	.align		4
        /*0024*/ 	.word	0xfffffffd
	.align		4
        /*0028*/ 	.word	0x00000000
	.align		4
        /*002c*/ 	.word	0xfffffffc


//--------------------- .nv.constant4             --------------------------
	.section	.nv.constant4,"a",@progbits
	.align	8
	.align		8
.nv.constant4:
        /*0000*/ 	.dword	vprintf
	.align		8
        /*0008*/ 	.dword	$str
	.align		8
        /*0010*/ 	.dword	$str$1
	.align		8
        /*0018*/ 	.dword	$str$2
	.align		8
        /*0020*/ 	.dword	$str$3


//--------------------- .text._Z8mvKernelPdS_iiS_ --------------------------
	.section	.text._Z8mvKernelPdS_iiS_,"ax",@progbits
	.align	128
        .global         _Z8mvKernelPdS_iiS_
        .type           _Z8mvKernelPdS_iiS_,@function
        .size           _Z8mvKernelPdS_iiS_,(.L_x_29 - _Z8mvKernelPdS_iiS_)
        .other          _Z8mvKernelPdS_iiS_,@"STO_CUDA_ENTRY STV_DEFAULT"
_Z8mvKernelPdS_iiS_:
.text._Z8mvKernelPdS_iiS_:
[----:B------:R-:W0:Y:S01]  /*0000*/  LDC R1, c[0x0][0x37c] ;  /* 0x0000df00ff017b82 */ /* 0x000e220000000800 */
[----:B------:R-:W1:Y:S01]  /*0010*/  S2R R2, SR_TID.X ;  /* 0x0000000000027919 */ /* 0x000e620000002100 */
[----:B------:R-:W2:Y:S06]  /*0020*/  LDCU UR5, c[0x0][0x2fc] ;  /* 0x00005f80ff0577ac */ /* 0x000eac0008000800 */
[----:B------:R-:W1:Y:S01]  /*0030*/  S2UR UR6, SR_CTAID.X ;  /* 0x00000000000679c3 */ /* 0x000e620000002500 */
[----:B0-----:R-:W-:Y:S01]  /*0040*/  VIADD R1, R1, 0xfffffff8 ;  /* 0xfffffff801017836 */ /* 0x001fe20000000000 */
[----:B------:R-:W-:Y:S01]  /*0050*/  MOV R0, 0x0 ;  /* 0x0000000000007802 */ /* 0x000fe20000000f00 */
[----:B------:R-:W0:Y:S05]  /*0060*/  LDCU UR4, c[0x0][0x2f8] ;  /* 0x00005f00ff0477ac */ /* 0x000e2a0008000800 */
[----:B------:R-:W1:Y:S01]  /*0070*/  LDC R19, c[0x0][0x360] ;  /* 0x0000d800ff137b82 */ /* 0x000e620000000800 */
[----:B0-----:R-:W-:-:S05]  /*0080*/  IADD3 R16, P0, PT, R1, UR4, RZ ;  /* 0x0000000401107c10 */ /* 0x001fca000ff1e0ff */
[----:B--2---:R-:W-:Y:S02]  /*0090*/  IMAD.X R18, RZ, RZ, UR5, P0 ;  /* 0x00000005ff127e24 */ /* 0x004fe400080e06ff */
[----:B------:R-:W-:-:S03]  /*00a0*/  IMAD.MOV.U32 R6, RZ, RZ, R16 ;  /* 0x000000ffff067224 */ /* 0x000fc600078e0010 */
[----:B------:R-:W-:Y:S01]  /*00b0*/  MOV R7, R18 ;  /* 0x0000001200077202 */ /* 0x000fe20000000f00 */
[----:B-1----:R-:W-:Y:S01]  /*00c0*/  IMAD R17, R19, UR6, R2 ;  /* 0x0000000613117c24 */ /* 0x002fe2000f8e0202 */
[----:B------:R-:W0:Y:S01]  /*00d0*/  LDCU.64 UR6, c[0x4][0x10] ;  /* 0x01000200ff0677ac */ /* 0x000e220008000a00 */
[----:B------:R1:W2:Y:S03]  /*00e0*/  LDC.64 R2, c[0x4][R0] ;  /* 0x0100000000027b82 */ /* 0x0002a60000000a00 */
[----:B------:R1:W-:Y:S01]  /*00f0*/  STL [R1], R17 ;  /* 0x0000001101007387 */ /* 0x0003e20000100800 */
[----:B0-----:R-:W-:Y:S01]  /*0100*/  MOV R4, UR6 ;  /* 0x0000000600047c02 */ /* 0x001fe20008000f00 */
[----:B-1----:R-:W-:-:S07]  /*0110*/  IMAD.U32 R5, RZ, RZ, UR7 ;  /* 0x00000007ff057e24 */ /* 0x002fce000f8e00ff */
[----:B------:R-:W-:-:S07]  /*0120*/  LEPC R20, `(.L_x_0) ;  /* 0x000000001014794e */ /* 0x000fce0000000000 */
[----:B--2---:R-:W-:Y:S05]  /*0130*/  CALL.ABS.NOINC R2 ;  /* 0x0000000002007343 */ /* 0x004fea0003c00000 */
.L_x_0:
[----:B------:R-:W0:Y:S01]  /*0140*/  S2R R6, SR_TID.Y ;  /* 0x0000000000067919 */ /* 0x000e220000002200 */
[----:B------:R-:W0:Y:S01]  /*0150*/  LDC.64 R8, c[0x0][0x390] ;  /* 0x0000e400ff087b82 */ /* 0x000e220000000a00 */
[----:B------:R-:W-:Y:S01]  /*0160*/  BSSY.RECONVERGENT B0, `(.L_x_1) ;  /* 0x000010a000007945 */ /* 0x000fe20003800200 */
[----:B------:R-:W-:-:S06]  /*0170*/  CS2R R2, SRZ ;  /* 0x0000000000027805 */ /* 0x000fcc000001ff00 */
[----:B------:R-:W1:Y:S01]  /*0180*/  LDC.64 R22, c[0x0][0x358] ;  /* 0x0000d600ff167b82 */ /* 0x000e620000000a00 */
[----:B0-----:R-:W-:-:S04]  /*0190*/  ISETP.GE.AND P0, PT, R6, R9, PT ;  /* 0x000000090600720c */ /* 0x001fc80003f06270 */
[----:B------:R-:W-:-:S13]  /*01a0*/  ISETP.GE.OR P0, PT, R17, R8, P0 ;  /* 0x000000081100720c */ /* 0x000fda0000706670 */
[----:B-1----:R-:W-:Y:S05]  /*01b0*/  @P0 BRA `(.L_x_2) ;  /* 0x0000001000100947 */ /* 0x002fea0003800000 */
[----:B------:R-:W-:Y:S01]  /*01c0*/  LOP3.LUT R0, RZ, R6, RZ, 0x33, !PT ;  /* 0x00000006ff007212 */ /* 0x000fe200078e33ff */
[----:B------:R-:W-:Y:S01]  /*01d0*/  BSSY.RECONVERGENT B1, `(.L_x_3) ;  /* 0x0000087000017945 */ /* 0x000fe20003800200 */
[----:B------:R-:W-:-:S03]  /*01e0*/  CS2R R2, SRZ ;  /* 0x0000000000027805 */ /* 0x000fc6000001ff00 */
[----:B------:R-:W-:-:S05]  /*01f0*/  IMAD.IADD R0, R0, 0x1, R9 ;  /* 0x0000000100007824 */ /* 0x000fca00078e0209 */
[C---:B------:R-:W-:Y:S02]  /*0200*/  ISETP.GE.U32.AND P0, PT, R0.reuse, 0x1e0, PT ;  /* 0x000001e00000780c */ /* 0x040fe40003f06070 */
[----:B------:R-:W-:-:S11]  /*0210*/  LEA.HI R4, R0, 0x1, RZ, 0x1b ;  /* 0x0000000100047811 */ /* 0x000fd600078fd8ff */
[----:B------:R-:W-:Y:S05]  /*0220*/  @!P0 BRA `(.L_x_4) ;  /* 0x0000000800048947 */ /* 0x000fea0003800000 */
[C---:B------:R-:W-:Y:S01]  /*0230*/  IADD3 R7, PT, PT, R6.reuse, 0x120, RZ ;  /* 0x0000012006077810 */ /* 0x040fe20007ffe0ff */
[C---:B------:R-:W-:Y:S01]  /*0240*/  VIADD R5, R6.reuse, 0x100 ;  /* 0x0000010006057836 */ /* 0x040fe20000000000 */
        /* <DEDUP_REMOVED lines=9> */
[----:B------:R-:W-:Y:S01]  /*02e0*/  VIADD R39, R6, 0x80 ;  /* 0x0000008006277836 */ /* 0x000fe20000000000 */
[----:B------:R-:W-:Y:S01]  /*02f0*/  LOP3.LUT R0, R4, 0xffffff0, RZ, 0xc0, !PT ;  /* 0x0ffffff004007812 */ /* 0x000fe200078ec0ff */
[C---:B------:R-:W-:Y:S01]  /*0300*/  VIADD R43, R6.reuse, 0xc0 ;  /* 0x000000c0062b7836 */ /* 0x040fe20000000000 */
[----:B------:R-:W-:Y:S01]  /*0310*/  CS2R R2, SRZ ;  /* 0x0000000000027805 */ /* 0x000fe2000001ff00 */
[----:B------:R-:W-:Y:S01]  /*0320*/  VIADD R10, R6, 0x40 ;  /* 0x00000040060a7836 */ /* 0x000fe20000000000 */
[----:B------:R-:W-:Y:S01]  /*0330*/  IADD3 R0, PT, PT, -R0, RZ, RZ ;  /* 0x000000ff00007210 */ /* 0x000fe20007ffe1ff */
[----:B------:R-:W-:-:S02]  /*0340*/  VIADD R14, R6, 0x20 ;  /* 0x00000020060e7836 */ /* 0x000fc40000000000 */
[-CC-:B------:R-:W-:Y:S02]  /*0350*/  IMAD R34, R6, R8.reuse, R17.reuse ;  /* 0x0000000806227224 */ /* 0x180fe400078e0211 */
[-CC-:B------:R-:W-:Y:S02]  /*0360*/  IMAD R5, R5, R8.reuse, R17.reuse ;  /* 0x0000000805057224 */ /* 0x180fe400078e0211 */
[-CC-:B------:R-:W-:Y:S02]  /*0370*/  IMAD R7, R7, R8.reuse, R17.reuse ;  /* 0x0000000807077224 */ /* 0x180fe400078e0211 */
[-CC-:B------:R-:W-:Y:S02]  /*0380*/  IMAD R9, R9, R8.reuse, R17.reuse ;  /* 0x0000000809097224 */ /* 0x180fe400078e0211 */
[-CC-:B------:R-:W-:Y:S02]  /*0390*/  IMAD R11, R11, R8.reuse, R17.reuse ;  /* 0x000000080b0b7224 */ /* 0x180fe400078e0211 */
[----:B------:R-:W-:-:S02]  /*03a0*/  IMAD R13, R13, R8, R17 ;  /* 0x000000080d0d7224 */ /* 0x000fc400078e0211 */
        /* <DEDUP_REMOVED lines=9> */
[----:B------:R-:W-:-:S07]  /*0440*/  IMAD R14, R14, R8, R17 ;  /* 0x000000080e0e7224 */ /* 0x000fce00078e0211 */
.L_x_5:
[----:B------:R-:W0:Y:S01]  /*0450*/  LDC.64 R24, c[0x0][0x380] ;  /* 0x0000e000ff187b82 */ /* 0x000e220000000a00 */
[C---:B------:R-:W-:Y:S02]  /*0460*/  R2UR UR4, R22.reuse ;  /* 0x00000000160472ca */ /* 0x040fe400000e0000 */
[C---:B------:R-:W-:Y:S02]  /*0470*/  R2UR UR5, R23.reuse ;  /* 0x00000000170572ca */ /* 0x040fe400000e0000 */
[----:B------:R-:W-:Y:S02]  /*0480*/  R2UR UR6, R22 ;  /* 0x00000000160672ca */ /* 0x000fe400000e0000 */
[----:B------:R-:W-:Y:S01]  /*0490*/  R2UR UR7, R23 ;  /* 0x00000000170772ca */ /* 0x000fe200000e0000 */
[----:B------:R-:W1:Y:S01]  /*04a0*/  LDC.64 R20, c[0x0][0x388] ;  /* 0x0000e200ff147b82 */ /* 0x000e620000000a00 */
[----:B0-----:R-:W-:-:S07]  /*04b0*/  IMAD.WIDE R32, R34, 0x8, R24 ;  /* 0x0000000822207825 */ /* 0x001fce00078e0218 */
[----:B------:R-:W2:Y:S01]  /*04c0*/  LDG.E.64 R26, desc[UR4][R32.64] ;  /* 0x00000004201a7981 */ /* 0x000ea2000c1e1b00 */
[----:B-1----:R-:W-:-:S05]  /*04d0*/  IMAD.WIDE.U32 R20, R6, 0x8, R20 ;  /* 0x0000000806147825 */ /* 0x002fca00078e0014 */
[----:B------:R-:W2:Y:S01]  /*04e0*/  LDG.E.64 R30, desc[UR6][R20.64] ;  /* 0x00000006141e7981 */ /* 0x000ea2000c1e1b00 */
[----:B------:R-:W-:Y:S01]  /*04f0*/  IMAD.WIDE R28, R14, 0x8, R24 ;  /* 0x000000080e1c7825 */ /* 0x000fe200078e0218 */
[C---:B------:R-:W-:Y:S02]  /*0500*/  R2UR UR8, R22.reuse ;  /* 0x00000000160872ca */ /* 0x040fe400000e0000 */
[C---:B------:R-:W-:Y:S02]  /*0510*/  R2UR UR9, R23.reuse ;  /* 0x00000000170972ca */ /* 0x040fe400000e0000 */
[----:B------:R-:W-:Y:S01]  /*0520*/  R2UR UR10, R22 ;  /* 0x00000000160a72ca */ /* 0x000fe200000e0000 */
[----:B------:R-:W3:Y:S01]  /*0530*/  LDG.E.64 R28, desc[UR4][R28.64] ;  /* 0x000000041c1c7981 */ /* 0x000ee2000c1e1b00 */
[----:B------:R-:W-:-:S13]  /*0540*/  R2UR UR11, R23 ;  /* 0x00000000170b72ca */ /* 0x000fda00000e0000 */
[----:B------:R-:W4:Y:S01]  /*0550*/  LDG.E.64 R32, desc[UR10][R20.64+0x200] ;  /* 0x0002000a14207981 */ /* 0x000f22000c1e1b00 */
[----:B--2---:R-:W-:-:S03]  /*0560*/  DFMA R30, R26, R30, R2 ;  /* 0x0000001e1a1e722b */ /* 0x004fc60000000002 */
[----:B------:R-:W3:Y:S01]  /*0570*/  LDG.E.64 R26, desc[UR6][R20.64+0x100] ;  /* 0x00010006141a7981 */ /* 0x000ee2000c1e1b00 */
[----:B------:R-:W-:-:S06]  /*0580*/  IMAD.WIDE R2, R10, 0x8, R24 ;  /* 0x000000080a027825 */ /* 0x000fcc00078e0218 */
[----:B------:R-:W4:Y:S01]  /*0590*/  LDG.E.64 R2, desc[UR8][R2.64] ;  /* 0x0000000802027981 */ /* 0x000f22000c1e1b00 */
[----:B---3--:R-:W-:Y:S01]  /*05a0*/  DFMA R26, R28, R26, R30 ;  /* 0x0000001a1c1a722b */ /* 0x008fe2000000001e */
[--C-:B------:R-:W-:Y:S02]  /*05b0*/  IMAD.WIDE R28, R12, 0x8, R24.reuse ;  /* 0x000000080c1c7825 */ /* 0x100fe400078e0218 */
[----:B------:R-:W2:Y:S05]  /*05c0*/  LDG.E.64 R30, desc[UR10][R20.64+0x400] ;  /* 0x0004000a141e7981 */ /* 0x000eaa000c1e1b00 */
[----:B----4-:R-:W-:Y:S01]  /*05d0*/  DFMA R32, R2, R32, R26 ;  /* 0x000000200220722b */ /* 0x010fe2000000001a */
[----:B------:R-:W3:Y:S01]  /*05e0*/  LDG.E.64 R28, desc[UR4][R28.64] ;  /* 0x000000041c1c7981 */ /* 0x000ee2000c1e1b00 */
[----:B------:R-:W-:-:S03]  /*05f0*/  IMAD.WIDE R2, R39, 0x8, R24 ;  /* 0x0000000827027825 */ /* 0x000fc600078e0218 */
[----:B------:R-:W3:Y:S04]  /*0600*/  LDG.E.64 R26, desc[UR6][R20.64+0x300] ;  /* 0x00030006141a7981 */ /* 0x000ee8000c1e1b00 */
[----:B------:R-:W2:Y:S01]  /*0610*/  LDG.E.64 R2, desc[UR8][R2.64] ;  /* 0x0000000802027981 */ /* 0x000ea2000c1e1b00 */
[----:B---3--:R-:W-:Y:S01]  /*0620*/  DFMA R26, R28, R26, R32 ;  /* 0x0000001a1c1a722b */ /* 0x008fe20000000020 */
[--C-:B------:R-:W-:Y:S02]  /*0630*/  IMAD.WIDE R28, R41, 0x8, R24.reuse ;  /* 0x00000008291c7825 */ /* 0x100fe400078e0218 */
[----:B------:R-:W3:Y:S05]  /*0640*/  LDG.E.64 R32, desc[UR10][R20.64+0x600] ;  /* 0x0006000a14207981 */ /* 0x000eea000c1e1b00 */
[----:B--2---:R-:W-:Y:S01]  /*0650*/  DFMA R30, R2, R30, R26 ;  /* 0x0000001e021e722b */ /* 0x004fe2000000001a */
[----:B------:R-:W2:Y:S01]  /*0660*/  LDG.E.64 R28, desc[UR4][R28.64] ;  /* 0x000000041c1c7981 */ /* 0x000ea2000c1e1b00 */
[----:B------:R-:W-:-:S03]  /*0670*/  IMAD.WIDE R2, R43, 0x8, R24 ;  /* 0x000000082b027825 */ /* 0x000fc600078e0218 */
[----:B------:R-:W2:Y:S04]  /*0680*/  LDG.E.64 R26, desc[UR6][R20.64+0x500] ;  /* 0x00050006141a7981 */ /* 0x000ea8000c1e1b00 */
[----:B------:R-:W3:Y:S01]  /*0690*/  LDG.E.64 R2, desc[UR8][R2.64] ;  /* 0x0000000802027981 */ /* 0x000ee2000c1e1b00 */
[----:B--2---:R-:W-:Y:S01]  /*06a0*/  DFMA R26, R28, R26, R30 ;  /* 0x0000001a1c1a722b */ /* 0x004fe2000000001e */
[--C-:B------:R-:W-:Y:S02]  /*06b0*/  IMAD.WIDE R28, R45, 0x8, R24.reuse ;  /* 0x000000082d1c7825 */ /* 0x100fe400078e0218 */
[----:B------:R-:W2:Y:S05]  /*06c0*/  LDG.E.64 R30, desc[UR10][R20.64+0x800] ;  /* 0x0008000a141e7981 */ /* 0x000eaa000c1e1b00 */
[----:B---3--:R-:W-:Y:S01]  /*06d0*/  DFMA R32, R2, R32, R26 ;  /* 0x000000200220722b */ /* 0x008fe2000000001a */
        /* <DEDUP_REMOVED lines=14> */
[----:B------:R-:W2:Y:S04]  /*07c0*/  LDG.E.64 R28, desc[UR6][R20.64+0xb00] ;  /* 0x000b0006141c7981 */ /* 0x000ea8000c1e1b00 */
[----:B------:R-:W2:Y:S01]  /*07d0*/  LDG.E.64 R30, desc[UR4][R30.64] ;  /* 0x000000041e1e7981 */ /* 0x000ea2000c1e1b00 */
[----:B---3--:R-:W-:Y:S01]  /*07e0*/  DFMA R32, R2, R32, R26 ;  /* 0x000000200220722b */ /* 0x008fe2000000001a */
[----:B------:R-:W-:-:S02]  /*07f0*/  IMAD.WIDE R26, R13, 0x8, R24 ;  /* 0x000000080d1a7825 */ /* 0x000fc400078e0218 */
[----:B------:R-:W3:Y:S04]  /*0800*/  LDG.E.64 R2, desc[UR10][R20.64+0xc00] ;  /* 0x000c000a14027981 */ /* 0x000ee8000c1e1b00 */
[----:B------:R-:W3:Y:S01]  /*0810*/  LDG.E.64 R26, desc[UR8][R26.64] ;  /* 0x000000081a1a7981 */ /* 0x000ee2000c1e1b00 */
[----:B--2---:R-:W-:Y:S01]  /*0820*/  DFMA R28, R30, R28, R32 ;  /* 0x0000001c1e1c722b */ /* 0x004fe20000000020 */
[--C-:B------:R-:W-:Y:S02]  /*0830*/  IMAD.WIDE R30, R15, 0x8, R24.reuse ;  /* 0x000000080f1e7825 */ /* 0x100fe400078e0218 */
[----:B------:R-:W2:Y:S04]  /*0840*/  LDG.E.64 R32, desc[UR6][R20.64+0xd00] ;  /* 0x000d000614207981 */ /* 0x000ea8000c1e1b00 */
[----:B------:R-:W2:Y:S01]  /*0850*/  LDG.E.64 R30, desc[UR4][R30.64] ;  /* 0x000000041e1e7981 */ /* 0x000ea2000c1e1b00 */
[----:B---3--:R-:W-:Y:S01]  /*0860*/  DFMA R2, R26, R2, R28 ;  /* 0x000000021a02722b */ /* 0x008fe2000000001c */
[----:B------:R-:W-:-:S02]  /*0870*/  IMAD.WIDE R26, R35, 0x8, R24 ;  /* 0x00000008231a7825 */ /* 0x000fc400078e0218 */
[----:B------:R-:W3:Y:S02]  /*0880*/  LDG.E.64 R28, desc[UR10][R20.64+0xe00] ;  /* 0x000e000a141c7981 */ /* 0x000ee4000c1e1b00 */
[----:B------:R-:W-:Y:S02]  /*0890*/  IMAD.WIDE R24, R37, 0x8, R24 ;  /* 0x0000000825187825 */ /* 0x000fe400078e0218 */
[----:B------:R-:W3:Y:S04]  /*08a0*/  LDG.E.64 R26, desc[UR8][R26.64] ;  /* 0x000000081a1a7981 */ /* 0x000ee8000c1e1b00 */
[----:B------:R-:W4:Y:S04]  /*08b0*/  LDG.E.64 R24, desc[UR4][R24.64] ;  /* 0x0000000418187981 */ /* 0x000f28000c1e1b00 */
[----:B------:R-:W4:Y:S01]  /*08c0*/  LDG.E.64 R20, desc[UR6][R20.64+0xf00] ;  /* 0x000f000614147981 */ /* 0x000f22000c1e1b00 */
[----:B------:R-:W-:-:S05]  /*08d0*/  VIADD R0, R0, 0x10 ;  /* 0x0000001000007836 */ /* 0x000fca0000000000 */
[----:B------:R-:W-:Y:S01]  /*08e0*/  ISETP.NE.AND P0, PT, R0, RZ, PT ;  /* 0x000000ff0000720c */ /* 0x000fe20003f05270 */
[C---:B------:R-:W-:Y:S01]  /*08f0*/  IMAD R7, R8.reuse, 0x200, R7 ;  /* 0x0000020008077824 */ /* 0x040fe200078e0207 */
[C---:B------:R-:W-:Y:S01]  /*0900*/  LEA R5, R8.reuse, R5, 0x9 ;  /* 0x0000000508057211 */ /* 0x040fe200078e48ff */
        /* <DEDUP_REMOVED lines=13> */
[----:B------:R-:W-:-:S02]  /*09e0*/  LEA R14, R8, R14, 0x9 ;  /* 0x0000000e080e7211 */ /* 0x000fc400078e48ff */
[----:B------:R-:W-:Y:S01]  /*09f0*/  IADD3 R6, PT, PT, R6, 0x200, RZ ;  /* 0x0000020006067810 */ /* 0x000fe20007ffe0ff */
[----:B--2---:R-:W-:-:S08]  /*0a00*/  DFMA R2, R30, R32, R2 ;  /* 0x000000201e02722b */ /* 0x004fd00000000002 */
[----:B---3--:R-:W-:-:S08]  /*0a10*/  DFMA R2, R26, R28, R2 ;  /* 0x0000001c1a02722b */ /* 0x008fd00000000002 */
[----:B----4-:R-:W-:Y:S01]  /*0a20*/  DFMA R2, R24, R20, R2 ;  /* 0x000000141802722b */ /* 0x010fe20000000002 */
[----:B------:R-:W-:Y:S10]  /*0a30*/  @P0 BRA `(.L_x_5) ;  /* 0xfffffff800840947 */ /* 0x000ff4000383ffff */
.L_x_4:
[----:B------:R-:W-:Y:S05]  /*0a40*/  BSYNC.RECONVERGENT B1 ;  /* 0x0000000000017941 */ /* 0x000fea0003800200 */
.L_x_3:
[----:B------:R-:W-:-:S13]  /*0a50*/  LOP3.LUT P0, R5, R4, 0xf, RZ, 0xc0, !PT ;  /* 0x0000000f04057812 */ /* 0x000fda000780c0ff */
[----:B------:R-:W-:Y:S05]  /*0a60*/  @!P0 BRA `(.L_x_2) ;  /* 0x0000000400e48947 */ /* 0x000fea0003800000 */
[----:B------:R-:W-:Y:S01]  /*0a70*/  ISETP.GE.U32.AND P0, PT, R5, 0x8, PT ;  /* 0x000000080500780c */ /* 0x000fe20003f06070 */
[----:B------:R-:W-:Y:S01]  /*0a80*/  BSSY.RECONVERGENT B1, `(.L_x_6) ;  /* 0x000003a000017945 */ /* 0x000fe20003800200 */
[----:B------:R-:W-:-:S04]  /*0a90*/  LOP3.LUT R0, R4, 0x7, RZ, 0xc0, !PT ;  /* 0x0000000704007812 */ /* 0x000fc800078ec0ff */
[----:B------:R-:W-:-:S07]  /*0aa0*/  ISETP.NE.AND P1, PT, R0, RZ, PT ;  /* 0x000000ff0000720c */ /* 0x000fce0003f25270 */
[----:B------:R-:W-:Y:S06]  /*0ab0*/  @!P0 BRA `(.L_x_7) ;  /* 0x0000000000d88947 */ /* 0x000fec0003800000 */
[----:B------:R-:W0:Y:S01]  /*0ac0*/  LDC.64 R36, c[0x0][0x380] ;  /* 0x0000e000ff247b82 */ /* 0x000e220000000a00 */
[----:B------:R-:W-:Y:S01]  /*0ad0*/  R2UR UR4, R22 ;  /* 0x00000000160472ca */ /* 0x000fe200000e0000 */
[----:B------:R-:W-:Y:S01]  /*0ae0*/  IMAD R7, R6, R8, R17 ;  /* 0x0000000806077224 */ /* 0x000fe200078e0211 */
        /* <DEDUP_REMOVED lines=8> */
[----:B------:R-:W-:Y:S01]  /*0b70*/  IMAD R29, R8, 0x20, R7 ;  /* 0x00000020081d7824 */ /* 0x000fe200078e0207 */
[C---:B------:R-:W-:Y:S02]  /*0b80*/  R2UR UR8, R22.reuse ;  /* 0x00000000160872ca */ /* 0x040fe400000e0000 */
[----:B------:R-:W-:Y:S01]  /*0b90*/  R2UR UR9, R23 ;  /* 0x00000000170972ca */ /* 0x000fe200000e0000 */
[--C-:B------:R-:W-:Y:S01]  /*0ba0*/  IMAD.WIDE R28, R29, 0x8, R36.reuse ;  /* 0x000000081d1c7825 */ /* 0x100fe200078e0224 */
[----:B------:R-:W-:Y:S01]  /*0bb0*/  R2UR UR10, R22 ;  /* 0x00000000160a72ca */ /* 0x000fe200000e0000 */
[----:B------:R-:W3:Y:S01]  /*0bc0*/  LDG.E.64 R30, desc[UR6][R32.64+0x100] ;  /* 0x00010006201e7981 */ /* 0x000ee2000c1e1b00 */
[----:B------:R-:W-:Y:S02]  /*0bd0*/  R2UR UR11, R23 ;  /* 0x00000000170b72ca */ /* 0x000fe400000e0000 */
[C---:B------:R-:W-:Y:S01]  /*0be0*/  LEA R5, R8.reuse, R7, 0x6 ;  /* 0x0000000708057211 */ /* 0x040fe200078e30ff */
[----:B------:R-:W3:Y:S04]  /*0bf0*/  LDG.E.64 R28, desc[UR4][R28.64] ;  /* 0x000000041c1c7981 */ /* 0x000ee8000c1e1b00 */
[----:B------:R-:W-:Y:S01]  /*0c00*/  IMAD.WIDE R24, R5, 0x8, R36 ;  /* 0x0000000805187825 */ /* 0x000fe200078e0224 */
[----:B------:R-:W4:Y:S03]  /*0c10*/  LDG.E.64 R20, desc[UR6][R32.64+0x300] ;  /* 0x0003000620147981 */ /* 0x000f26000c1e1b00 */
[----:B------:R-:W-:-:S02]  /*0c20*/  IMAD R15, R8, 0x20, R5 ;  /* 0x00000020080f7824 */ /* 0x000fc400078e0205 */
[----:B------:R-:W5:Y:S02]  /*0c30*/  LDG.E.64 R26, desc[UR10][R32.64+0x200] ;  /* 0x0002000a201a7981 */ /* 0x000f64000c1e1b00 */
[----:B------:R-:W-:Y:S02]  /*0c40*/  IMAD.WIDE R14, R15, 0x8, R36 ;  /* 0x000000080f0e7825 */ /* 0x000fe400078e0224 */
[----:B------:R-:W5:Y:S01]  /*0c50*/  LDG.E.64 R24, desc[UR8][R24.64] ;  /* 0x0000000818187981 */ /* 0x000f62000c1e1b00 */
[----:B------:R-:W-:-:S03]  /*0c60*/  LEA R5, R8, R7, 0x7 ;  /* 0x0000000708057211 */ /* 0x000fc600078e38ff */
[----:B------:R-:W4:Y:S02]  /*0c70*/  LDG.E.64 R14, desc[UR4][R14.64] ;  /* 0x000000040e0e7981 */ /* 0x000f24000c1e1b00 */
[----:B------:R-:W-:Y:S02]  /*0c80*/  IMAD.WIDE R10, R5, 0x8, R36 ;  /* 0x00000008050a7825 */ /* 0x000fe400078e0224 */
[----:B------:R-:W4:Y:S02]  /*0c90*/  LDG.E.64 R12, desc[UR10][R32.64+0x400] ;  /* 0x0004000a200c7981 */ /* 0x000f24000c1e1b00 */
[C---:B------:R-:W-:Y:S02]  /*0ca0*/  IMAD R35, R8.reuse, 0x20, R5 ;  /* 0x0000002008237824 */ /* 0x040fe400078e0205 */
[----:B------:R-:W4:Y:S02]  /*0cb0*/  LDG.E.64 R10, desc[UR8][R10.64] ;  /* 0x000000080a0a7981 */ /* 0x000f24000c1e1b00 */
[----:B------:R-:W-:Y:S01]  /*0cc0*/  IMAD.WIDE R34, R35, 0x8, R36 ;  /* 0x0000000823227825 */ /* 0x000fe200078e0224 */
[----:B------:R-:W-:Y:S01]  /*0cd0*/  LEA R5, R8, R5, 0x6 ;  /* 0x0000000508057211 */ /* 0x000fe200078e30ff */
[----:B------:R-:W4:Y:S01]  /*0ce0*/  LDG.E.64 R40, desc[UR10][R32.64+0x600] ;  /* 0x0006000a20287981 */ /* 0x000f22000c1e1b00 */
[----:B------:R-:W-:-:S03]  /*0cf0*/  R2UR UR12, R22 ;  /* 0x00000000160c72ca */ /* 0x000fc600000e0000 */
[----:B------:R-:W4:Y:S01]  /*0d00*/  LDG.E.64 R34, desc[UR4][R34.64] ;  /* 0x0000000422227981 */ /* 0x000f22000c1e1b00 */
[----:B------:R-:W-:Y:S01]  /*0d10*/  R2UR UR13, R23 ;  /* 0x00000000170d72ca */ /* 0x000fe200000e0000 */
[----:B------:R-:W-:-:S12]  /*0d20*/  IMAD R7, R8, 0x20, R5 ;  /* 0x0000002008077824 */ /* 0x000fd800078e0205 */
[----:B------:R-:W4:Y:S01]  /*0d30*/  LDG.E.64 R44, desc[UR12][R32.64+0x700] ;  /* 0x0007000c202c7981 */ /* 0x000f22000c1e1b00 */
[----:B--2---:R-:W-:-:S03]  /*0d40*/  DFMA R42, R38, R42, R2 ;  /* 0x0000002a262a722b */ /* 0x004fc60000000002 */
[----:B------:R-:W2:Y:S01]  /*0d50*/  LDG.E.64 R2, desc[UR6][R32.64+0x500] ;  /* 0x0005000620027981 */ /* 0x000ea2000c1e1b00 */
[----:B------:R-:W-:-:S04]  /*0d60*/  IMAD.WIDE R38, R5, 0x8, R36 ;  /* 0x0000000805267825 */ /* 0x000fc800078e0224 */
[----:B------:R-:W-:Y:S02]  /*0d70*/  IMAD.WIDE R36, R7, 0x8, R36 ;  /* 0x0000000807247825 */ /* 0x000fe400078e0224 */
[----:B------:R-:W2:Y:S04]  /*0d80*/  LDG.E.64 R38, desc[UR8][R38.64] ;  /* 0x0000000826267981 */ /* 0x000ea8000c1e1b00 */
[----:B------:R-:W2:Y:S01]  /*0d90*/  LDG.E.64 R36, desc[UR4][R36.64] ;  /* 0x0000000424247981 */ /* 0x000ea2000c1e1b00 */
[----:B---3--:R-:W-:-:S08]  /*0da0*/  DFMA R28, R28, R30, R42 ;  /* 0x0000001e1c1c722b */ /* 0x008fd0000000002a */
[----:B-----5:R-:W-:-:S08]  /*0db0*/  DFMA R24, R24, R26, R28 ;  /* 0x0000001a1818722b */ /* 0x020fd0000000001c */
[----:B----4-:R-:W-:-:S08]  /*0dc0*/  DFMA R14, R14, R20, R24 ;  /* 0x000000140e0e722b */ /* 0x010fd00000000018 */
[----:B------:R-:W-:Y:S01]  /*0dd0*/  DFMA R10, R10, R12, R14 ;  /* 0x0000000c0a0a722b */ /* 0x000fe2000000000e */
[----:B------:R-:W-:-:S07]  /*0de0*/  IADD3 R6, PT, PT, R6, 0x100, RZ ;  /* 0x0000010006067810 */ /* 0x000fce0007ffe0ff */
[----:B--2---:R-:W-:-:S08]  /*0df0*/  DFMA R2, R34, R2, R10 ;  /* 0x000000022202722b */ /* 0x004fd0000000000a */
[----:B------:R-:W-:-:S08]  /*0e00*/  DFMA R2, R38, R40, R2 ;  /* 0x000000282602722b */ /* 0x000fd00000000002 */
[----:B------:R-:W-:-:S11]  /*0e10*/  DFMA R2, R36, R44, R2 ;  /* 0x0000002c2402722b */ /* 0x000fd60000000002 */
.L_x_7:
[----:B------:R-:W-:Y:S05]  /*0e20*/  BSYNC.RECONVERGENT B1 ;  /* 0x0000000000017941 */ /* 0x000fea0003800200 */
.L_x_6:
        /* <DEDUP_REMOVED lines=10> */
[----:B------:R-:W-:Y:S01]  /*0ed0*/  R2UR UR6, R22 ;  /* 0x00000000160672ca */ /* 0x000fe200000e0000 */
[----:B------:R-:W-:Y:S01]  /*0ee0*/  IMAD R29, R8, 0x20, R5 ;  /* 0x00000020081d7824 */ /* 0x000fe200078e0205 */
[C---:B------:R-:W-:Y:S01]  /*0ef0*/  R2UR UR7, R23.reuse ;  /* 0x00000000170772ca */ /* 0x040fe200000e0000 */
[----:B------:R-:W1:Y:S01]  /*0f00*/  LDC.64 R24, c[0x0][0x388] ;  /* 0x0000e200ff187b82 */ /* 0x000e620000000a00 */
[----:B------:R-:W-:Y:S02]  /*0f10*/  R2UR UR8, R22 ;  /* 0x00000000160872ca */ /* 0x000fe400000e0000 */
[----:B------:R-:W-:-:S02]  /*0f20*/  R2UR UR9, R23 ;  /* 0x00000000170972ca */ /* 0x000fc400000e0000 */
[----:B------:R-:W-:Y:S02]  /*0f30*/  R2UR UR10, R22 ;  /* 0x00000000160a72ca */ /* 0x000fe400000e0000 */
[----:B------:R-:W-:Y:S01]  /*0f40*/  R2UR UR11, R23 ;  /* 0x00000000170b72ca */ /* 0x000fe200000e0000 */
[----:B0-----:R-:W-:-:S04]  /*0f50*/  IMAD.WIDE R14, R5, 0x8, R26 ;  /* 0x00000008050e7825 */ /* 0x001fc800078e021a */
[----:B-1----:R-:W-:Y:S02]  /*0f60*/  IMAD.WIDE.U32 R24, R6, 0x8, R24 ;  /* 0x0000000806187825 */ /* 0x002fe400078e0018 */
[----:B------:R-:W2:Y:S04]  /*0f70*/  LDG.E.64 R14, desc[UR4][R14.64] ;  /* 0x000000040e0e7981 */ /* 0x000ea8000c1e1b00 */
[----:B------:R-:W2:Y:S01]  /*0f80*/  LDG.E.64 R20, desc[UR6][R24.64] ;  /* 0x0000000618147981 */ /* 0x000ea2000c1e1b00 */
[--C-:B------:R-:W-:Y:S01]  /*0f90*/  IMAD.WIDE R28, R29, 0x8, R26.reuse ;  /* 0x000000081d1c7825 */ /* 0x100fe200078e021a */
[----:B------:R-:W-:Y:S02]  /*0fa0*/  LEA R5, R8, R5, 0x6 ;  /* 0x0000000508057211 */ /* 0x000fe400078e30ff */
[----:B------:R-:W3:Y:S04]  /*0fb0*/  LDG.E.64 R12, desc[UR10][R24.64+0x100] ;  /* 0x0001000a180c7981 */ /* 0x000ee8000c1e1b00 */
[----:B------:R-:W3:Y:S01]  /*0fc0*/  LDG.E.64 R28, desc[UR8][R28.64] ;  /* 0x000000081c1c7981 */ /* 0x000ee2000c1e1b00 */
[----:B------:R-:W-:-:S03]  /*0fd0*/  IMAD.WIDE R30, R5, 0x8, R26 ;  /* 0x00000008051e7825 */ /* 0x000fc600078e021a */
[----:B------:R-:W4:Y:S01]  /*0fe0*/  LDG.E.64 R10, desc[UR6][R24.64+0x200] ;  /* 0x00020006180a7981 */ /* 0x000f22000c1e1b00 */
[----:B------:R-:W-:-:S03]  /*0ff0*/  IMAD R5, R8, 0x20, R5 ;  /* 0x0000002008057824 */ /* 0x000fc600078e0205 */
[----:B------:R-:W4:Y:S01]  /*1000*/  LDG.E.64 R30, desc[UR4][R30.64] ;  /* 0x000000041e1e7981 */ /* 0x000f22000c1e1b00 */
[----:B------:R-:W-:-:S03]  /*1010*/  IMAD.WIDE R26, R5, 0x8, R26 ;  /* 0x00000008051a7825 */ /* 0x000fc600078e021a */
[----:B------:R-:W5:Y:S04]  /*1020*/  LDG.E.64 R32, desc[UR10][R24.64+0x300] ;  /* 0x0003000a18207981 */ /* 0x000f68000c1e1b00 */
[----:B------:R-:W5:Y:S01]  /*1030*/  LDG.E.64 R26, desc[UR8][R26.64] ;  /* 0x000000081a1a7981 */ /* 0x000f62000c1e1b00 */
[----:B------:R-:W-:Y:S01]  /*1040*/  IADD3 R6, PT, PT, R6, 0x80, RZ ;  /* 0x0000008006067810 */ /* 0x000fe20007ffe0ff */
[----:B--2---:R-:W-:-:S08]  /*1050*/  DFMA R14, R14, R20, R2 ;  /* 0x000000140e0e722b */ /* 0x004fd00000000002 */
[----:B---3--:R-:W-:-:S08]  /*1060*/  DFMA R12, R28, R12, R14 ;  /* 0x0000000c1c0c722b */ /* 0x008fd0000000000e */
[----:B----4-:R-:W-:-:S08]  /*1070*/  DFMA R10, R30, R10, R12 ;  /* 0x0000000a1e0a722b */ /* 0x010fd0000000000c */
[----:B-----5:R-:W-:-:S11]  /*1080*/  DFMA R2, R26, R32, R10 ;  /* 0x000000201a02722b */ /* 0x020fd6000000000a */
.L_x_9:
[----:B------:R-:W-:Y:S05]  /*1090*/  BSYNC.RECONVERGENT B1 ;  /* 0x0000000000017941 */ /* 0x000fea0003800200 */
.L_x_8:
[----:B------:R-:W-:Y:S05]  /*10a0*/  @!P1 BRA `(.L_x_2) ;  /* 0x0000000000549947 */ /* 0x000fea0003800000 */
[----:B------:R-:W0:Y:S01]  /*10b0*/  LDC.64 R10, c[0x0][0x388] ;  /* 0x0000e200ff0a7b82 */ /* 0x000e220000000a00 */
[----:B------:R-:W-:Y:S02]  /*10c0*/  IMAD.MOV R0, RZ, RZ, -R4 ;  /* 0x000000ffff007224 */ /* 0x000fe400078e0a04 */
[----:B------:R-:W-:-:S05]  /*10d0*/  IMAD R9, R6, R8, R17 ;  /* 0x0000000806097224 */ /* 0x000fca00078e0211 */
[----:B------:R-:W1:Y:S01]  /*10e0*/  LDC.64 R12, c[0x0][0x380] ;  /* 0x0000e000ff0c7b82 */ /* 0x000e620000000a00 */
[----:B0-----:R-:W-:-:S07]  /*10f0*/  IMAD.WIDE.U32 R10, R6, 0x8, R10 ;  /* 0x00000008060a7825 */ /* 0x001fce00078e000a */
.L_x_10:
[C---:B------:R-:W-:Y:S01]  /*1100*/  R2UR UR4, R22.reuse ;  /* 0x00000000160472ca */ /* 0x040fe200000e0000 */
[----:B-1----:R-:W-:Y:S01]  /*1110*/  IMAD.WIDE R4, R9, 0x8, R12 ;  /* 0x0000000809047825 */ /* 0x002fe200078e020c */
[C---:B------:R-:W-:Y:S02]  /*1120*/  R2UR UR5, R23.reuse ;  /* 0x00000000170572ca */ /* 0x040fe400000e0000 */
[----:B------:R-:W-:Y:S01]  /*1130*/  R2UR UR6, R22 ;  /* 0x00000000160672ca */ /* 0x000fe200000e0000 */
[----:B------:R-:W-:Y:S01]  /*1140*/  IMAD.MOV.U32 R7, RZ, RZ, R11 ;  /* 0x000000ffff077224 */ /* 0x000fe200078e000b */
[----:B------:R-:W-:Y:S02]  /*1150*/  R2UR UR7, R23 ;  /* 0x00000000170772ca */ /* 0x000fe400000e0000 */
[----:B------:R-:W-:-:S07]  /*1160*/  MOV R6, R10 ;  /* 0x0000000a00067202 */ /* 0x000fce0000000f00 */
[----:B------:R-:W2:Y:S04]  /*1170*/  LDG.E.64 R4, desc[UR4][R4.64] ;  /* 0x0000000404047981 */ /* 0x000ea8000c1e1b00 */
[----:B------:R-:W2:Y:S01]  /*1180*/  LDG.E.64 R6, desc[UR6][R6.64] ;  /* 0x0000000606067981 */ /* 0x000ea2000c1e1b00 */
[----:B------:R-:W-:Y:S01]  /*1190*/  IADD3 R0, PT, PT, R0, 0x1, RZ ;  /* 0x0000000100007810 */ /* 0x000fe20007ffe0ff */
[----:B------:R-:W-:Y:S01]  /*11a0*/  IMAD R9, R8, 0x20, R9 ;  /* 0x0000002008097824 */ /* 0x000fe200078e0209 */
[----:B------:R-:W-:Y:S02]  /*11b0*/  IADD3 R10, P1, PT, R10, 0x100, RZ ;  /* 0x000001000a0a7810 */ /* 0x000fe40007f3e0ff */
[----:B------:R-:W-:Y:S02]  /*11c0*/  ISETP.NE.AND P0, PT, R0, RZ, PT ;  /* 0x000000ff0000720c */ /* 0x000fe40003f05270 */
[----:B------:R-:W-:Y:S01]  /*11d0*/  IADD3.X R11, PT, PT, RZ, R11, RZ, P1, !PT ;  /* 0x0000000bff0b7210 */ /* 0x000fe20000ffe4ff */
[----:B--2---:R-:W-:-:S10]  /*11e0*/  DFMA R2, R4, R6, R2 ;  /* 0x000000060402722b */ /* 0x004fd40000000002 */
[----:B------:R-:W-:Y:S05]  /*11f0*/  @P0 BRA `(.L_x_10) ;  /* 0xfffffffc00c00947 */ /* 0x000fea000383ffff */
.L_x_2:
[----:B------:R-:W-:Y:S05]  /*1200*/  BSYNC.RECONVERGENT B0 ;  /* 0x0000000000007941 */ /* 0x000fea0003800200 */
.L_x_1:
[----:B------:R-:W0:Y:S01]  /*1210*/  S2R R26, SR_TID.X ;  /* 0x00000000001a7919 */ /* 0x000e220000002100 */
[----:B------:R-:W-:-:S03]  /*1220*/  UMOV UR4, 0xffffffff ;  /* 0xffffffff00047882 */ /* 0x000fc60000000000 */
[----:B------:R-:W-:Y:S05]  /*1230*/  BRA.DIV UR4, `(.L_x_11) ;  /* 0x0000000204d87947 */ /* 0x000fea000b800000 */
[----:B------:R-:W1:Y:S01]  /*1240*/  SHFL.DOWN PT, R14, R2, 0x10, 0x1f ;  /* 0x0a001f00020e7f89 */ /* 0x000e6200000e0000 */
[----:B------:R-:W-:-:S03]  /*1250*/  NOP ;  /* 0x0000000000007918 */ /* 0x000fc60000000000 */
[----:B------:R-:W2:Y:S01]  /*1260*/  SHFL.DOWN PT, R5, R3, 0x10, 0x1f ;  /* 0x0a001f0003057f89 */ /* 0x000ea200000e0000 */
[----:B-1----:R-:W-:-:S06]  /*1270*/  IMAD.MOV.U32 R4, RZ, RZ, R14 ;  /* 0x000000ffff047224 */ /* 0x002fcc00078e000e */
[----:B--2---:R-:W-:-:S07]  /*1280*/  DADD R4, R4, R2 ;  /* 0x0000000004047229 */ /* 0x004fce0000000002 */
[----:B------:R-:W1:Y:S04]  /*1290*/  SHFL.DOWN PT, R14, R4, 0x8, 0x1f ;  /* 0x09001f00040e7f89 */ /* 0x000e6800000e0000 */
[----:B------:R-:W2:Y:S01]  /*12a0*/  SHFL.DOWN PT, R7, R5, 0x8, 0x1f ;  /* 0x09001f0005077f89 */ /* 0x000ea200000e0000 */
[----:B-1----:R-:W-:-:S06]  /*12b0*/  MOV R6, R14 ;  /* 0x0000000e00067202 */ /* 0x002fcc0000000f00 */
[----:B--2---:R-:W-:-:S07]  /*12c0*/  DADD R6, R4, R6 ;  /* 0x0000000004067229 */ /* 0x004fce0000000006 */
[----:B------:R-:W1:Y:S04]  /*12d0*/  SHFL.DOWN PT, R14, R6, 0x4, 0x1f ;  /* 0x08801f00060e7f89 */ /* 0x000e6800000e0000 */
[----:B------:R-:W2:Y:S01]  /*12e0*/  SHFL.DOWN PT, R9, R7, 0x4, 0x1f ;  /* 0x08801f0007097f89 */ /* 0x000ea200000e0000 */
[----:B-1----:R-:W-:-:S06]  /*12f0*/  IMAD.MOV.U32 R8, RZ, RZ, R14 ;  /* 0x000000ffff087224 */ /* 0x002fcc00078e000e */
[----:B--2---:R-:W-:-:S07]  /*1300*/  DADD R8, R6, R8 ;  /* 0x0000000006087229 */ /* 0x004fce0000000008 */
[----:B------:R-:W1:Y:S04]  /*1310*/  SHFL.DOWN PT, R3, R9, 0x2, 0x1f ;  /* 0x08401f0009037f89 */ /* 0x000e6800000e0000 */
[----:B------:R-:W2:Y:S01]  /*1320*/  SHFL.DOWN PT, R14, R8, 0x2, 0x1f ;  /* 0x08401f00080e7f89 */ /* 0x000ea200000e0000 */
[----:B-1----:R-:W-:-:S06]  /*1330*/  MOV R15, R3 ;  /* 0x00000003000f7202 */ /* 0x002fcc0000000f00 */
[----:B--2---:R-:W-:-:S07]  /*1340*/  DADD R24, R8, R14 ;  /* 0x0000000008187229 */ /* 0x004fce000000000e */
[----:B------:R1:W2:Y:S04]  /*1350*/  SHFL.DOWN PT, R3, R25, 0x1, 0x1f ;  /* 0x08201f0019037f89 */ /* 0x0002a800000e0000 */
[----:B------:R1:W3:Y:S02]  /*1360*/  SHFL.DOWN PT, R14, R24, 0x1, 0x1f ;  /* 0x08201f00180e7f89 */ /* 0x0002e400000e0000 */
.L_x_25:
[----:B0-----:R-:W-:Y:S01]  /*1370*/  LOP3.LUT P0, RZ, R26, 0x1f, RZ, 0xc0, !PT ;  /* 0x0000001f1aff7812 */ /* 0x001fe2000780c0ff */
[----:B--2---:R-:W-:-:S06]  /*1380*/  IMAD.MOV.U32 R15, RZ, RZ, R3 ;  /* 0x000000ffff0f7224 */ /* 0x004fcc00078e0003 */
[----:B-1-3--:R-:W-:-:S06]  /*1390*/  DADD R24, R24, R14 ;  /* 0x0000000018187229 */ /* 0x00afcc000000000e */
[----:B------:R-:W-:Y:S05]  /*13a0*/  @P0 BRA `(.L_x_12) ;  /* 0x0000000000280947 */ /* 0x000fea0003800000 */
[----:B------:R-:W-:Y:S01]  /*13b0*/  MOV R0, 0x0 ;  /* 0x0000000000007802 */ /* 0x000fe20000000f00 */
[----:B------:R0:W-:Y:S01]  /*13c0*/  STL.64 [R1], R24 ;  /* 0x0000001801007387 */ /* 0x0001e20000100a00 */
[----:B------:R-:W1:Y:S01]  /*13d0*/  LDCU.64 UR4, c[0x4][0x18] ;  /* 0x01000300ff0477ac */ /* 0x000e620008000a00 */
[----:B------:R-:W-:Y:S01]  /*13e0*/  MOV R6, R16 ;  /* 0x0000001000067202 */ /* 0x000fe20000000f00 */
[----:B------:R0:W2:Y:S01]  /*13f0*/  LDC.64 R2, c[0x4][R0] ;  /* 0x0100000000027b82 */ /* 0x0000a20000000a00 */
[----:B------:R-:W-:Y:S01]  /*1400*/  IMAD.MOV.U32 R7, RZ, RZ, R18 ;  /* 0x000000ffff077224 */ /* 0x000fe200078e0012 */
[----:B-1----:R-:W-:Y:S01]  /*1410*/  MOV R4, UR4 ;  /* 0x0000000400047c02 */ /* 0x002fe20008000f00 */
[----:B0-----:R-:W-:-:S07]  /*1420*/  IMAD.U32 R5, RZ, RZ, UR5 ;  /* 0x00000005ff057e24 */ /* 0x001fce000f8e00ff */
[----:B------:R-:W-:-:S07]  /*1430*/  LEPC R20, `(.L_x_12) ;  /* 0x000000001014794e */ /* 0x000fce0000000000 */
[----:B--2---:R-:W-:Y:S05]  /*1440*/  CALL.ABS.NOINC R2 ;  /* 0x0000000002007343 */ /* 0x004fea0003c00000 */
.L_x_12:
[----:B------:R-:W-:Y:S05]  /*1450*/  WARPSYNC.ALL ;  /* 0x0000000000007948 */ /* 0x000fea0003800000 */
[----:B------:R-:W-:Y:S01]  /*1460*/  BAR.SYNC.DEFER_BLOCKING 0x0 ;  /* 0x0000000000007b1d */ /* 0x000fe20000010000 */
[----:B------:R-:W-:-:S13]  /*1470*/  ISETP.NE.AND P0, PT, R26, RZ, PT ;  /* 0x000000ff1a00720c */ /* 0x000fda0003f05270 */
[----:B------:R-:W-:Y:S05]  /*1480*/  @P0 EXIT ;  /* 0x000000000000094d */ /* 0x000fea0003800000 */
[----:B------:R-:W-:Y:S01]  /*1490*/  MOV R2, 0x0 ;  /* 0x0000000000027802 */ /* 0x000fe20000000f00 */
[----:B------:R-:W0:Y:S01]  /*14a0*/  LDCU.64 UR4, c[0x4][0x20] ;  /* 0x01000400ff0477ac */ /* 0x000e220008000a00 */
[----:B------:R-:W-:Y:S01]  /*14b0*/  SHF.R.U32.HI R0, RZ, 0x5, R19 ;  /* 0x00000005ff007819 */ /* 0x000fe20000011613 */
[----:B------:R-:W-:Y:S01]  /*14c0*/  IMAD.MOV.U32 R7, RZ, RZ, R18 ;  /* 0x000000ffff077224 */ /* 0x000fe200078e0012 */
[----:B------:R-:W-:Y:S02]  /*14d0*/  MOV R6, R16 ;  /* 0x0000001000067202 */ /* 0x000fe40000000f00 */
[----:B------:R-:W1:Y:S01]  /*14e0*/  LDC.64 R2, c[0x4][R2] ;  /* 0x0100000002027b82 */ /* 0x000e620000000a00 */
[----:B------:R2:W-:Y:S01]  /*14f0*/  STL [R1], R0 ;  /* 0x0000000001007387 */ /* 0x0005e20000100800 */
[----:B0-----:R-:W-:Y:S01]  /*1500*/  MOV R4, UR4 ;  /* 0x0000000400047c02 */ /* 0x001fe20008000f00 */
[----:B--2---:R-:W-:-:S07]  /*1510*/  IMAD.U32 R5, RZ, RZ, UR5 ;  /* 0x00000005ff057e24 */ /* 0x004fce000f8e00ff */
[----:B------:R-:W-:-:S07]  /*1520*/  LEPC R20, `(.L_x_13) ;  /* 0x000000001014794e */ /* 0x000fce0000000000 */
[----:B-1----:R-:W-:Y:S05]  /*1530*/  CALL.ABS.NOINC R2 ;  /* 0x0000000002007343 */ /* 0x002fea0003c00000 */
.L_x_13:
[----:B------:R-:W0:Y:S01]  /*1540*/  LDC.64 R2, c[0x0][0x398] ;  /* 0x0000e600ff027b82 */ /* 0x000e220000000a00 */
[----:B------:R-:W-:Y:S02]  /*1550*/  R2UR UR4, R22 ;  /* 0x00000000160472ca */ /* 0x000fe400000e0000 */
[----:B------:R-:W-:Y:S01]  /*1560*/  R2UR UR5, R23 ;  /* 0x00000000170572ca */ /* 0x000fe200000e0000 */
[----:B0-----:R-:W-:-:S12]  /*1570*/  IMAD.WIDE R2, R17, 0x8, R2 ;  /* 0x0000000811027825 */ /* 0x001fd800078e0202 */
[----:B------:R-:W-:Y:S01]  /*1580*/  STG.E.64 desc[UR4][R2.64], R24 ;  /* 0x0000001802007986 */ /* 0x000fe2000c101b04 */
[----:B------:R-:W-:Y:S05]  /*1590*/  EXIT ;  /* 0x000000000000794d */ /* 0x000fea0003800000 */
.L_x_11:
[----:B------:R-:W-:Y:S01]  /*15a0*/  HFMA2 R12, -RZ, RZ, 0, 9.5367431640625e-07 ;  /* 0x00000010ff0c7431 */ /* 0x000fe200000001ff */
[----:B------:R-:W-:Y:S01]  /*15b0*/  MOV R15, 0xffffffff ;  /* 0xffffffff000f7802 */ /* 0x000fe20000000f00 */
[----:B------:R-:W-:Y:S02]  /*15c0*/  IMAD.MOV.U32 R13, RZ, RZ, R3 ;  /* 0x000000ffff0d7224 */ /* 0x000fe400078e0003 */
[----:B------:R-:W-:-:S07]  /*15d0*/  IMAD.MOV.U32 R11, RZ, RZ, 0x1f ;  /* 0x0000001fff0b7424 */ /* 0x000fce00078e00ff */
[----:B0-----:R-:W-:Y:S05]  /*15e0*/  WARPSYNC.COLLECTIVE R15, `(.L_x_14) ;  /* 0x000000000f087348 */ /* 0x001fea0003c00000 */
[----:B------:R-:W-:Y:S01]  /*15f0*/  NOP ;  /* 0x0000000000007918 */ /* 0x000fe20000000000 */
[----:B0-----:R-:W-:Y:S05]  /*1600*/  ENDCOLLECTIVE ;  /* 0x000000000000791b */ /* 0x001fea0003800000 */
.L_x_14:
[----:B------:R-:W-:Y:S05]  /*1610*/  WARPSYNC.COLLECTIVE R15, `(.L_x_15) ;  /* 0x000000000f087348 */ /* 0x000fea0003c00000 */
[----:B------:R0:W1:Y:S02]  /*1620*/  SHFL.DOWN P6, R14, R13, R12, R11 ;  /* 0x0800000c0d0e7389 */ /* 0x00006400000c000b */
[----:B01----:R-:W-:Y:S05]  /*1630*/  ENDCOLLECTIVE ;  /* 0x000000000000791b */ /* 0x003fea0003800000 */
.L_x_15:
[----:B------:R-:W-:Y:S01]  /*1640*/  IMAD.MOV.U32 R13, RZ, RZ, R2 ;  /* 0x000000ffff0d7224 */ /* 0x000fe200078e0002 */
[----:B------:R-:W-:-:S07]  /*1650*/  MOV R5, R14 ;  /* 0x0000000e00057202 */ /* 0x000fce0000000f00 */
[----:B------:R-:W-:Y:S05]  /*1660*/  WARPSYNC.COLLECTIVE R15, `(.L_x_16) ;  /* 0x000000000f087348 */ /* 0x000fea0003c00000 */
[----:B------:R0:W1:Y:S02]  /*1670*/  SHFL.DOWN P6, R14, R13, R12, R11 ;  /* 0x0800000c0d0e7389 */ /* 0x00006400000c000b */
[----:B01----:R-:W-:Y:S05]  /*1680*/  ENDCOLLECTIVE ;  /* 0x000000000000791b */ /* 0x003fea0003800000 */
.L_x_16:
[----:B------:R-:W-:Y:S02]  /*1690*/  MOV R12, 0x8 ;  /* 0x00000008000c7802 */ /* 0x000fe40000000f00 */
[----:B------:R-:W-:-:S06]  /*16a0*/  MOV R4, R14 ;  /* 0x0000000e00047202 */ /* 0x000fcc0000000f00 */
[----:B------:R-:W-:-:S10]  /*16b0*/  DADD R4, R4, R2 ;  /* 0x0000000004047229 */ /* 0x000fd40000000002 */
[----:B------:R-:W-:-:S07]  /*16c0*/  IMAD.MOV.U32 R13, RZ, RZ, R5 ;  /* 0x000000ffff0d7224 */ /* 0x000fce00078e0005 */
[----:B------:R-:W-:Y:S05]  /*16d0*/  WARPSYNC.COLLECTIVE R15, `(.L_x_17) ;  /* 0x000000000f087348 */ /* 0x000fea0003c00000 */
[----:B------:R0:W1:Y:S02]  /*16e0*/  SHFL.DOWN P6, R14, R13, R12, R11 ;  /* 0x0800000c0d0e7389 */ /* 0x00006400000c000b */
[----:B01----:R-:W-:Y:S05]  /*16f0*/  ENDCOLLECTIVE ;  /* 0x000000000000791b */ /* 0x003fea0003800000 */
.L_x_17:
[----:B------:R-:W-:Y:S01]  /*1700*/  MOV R13, R4 ;  /* 0x00000004000d7202 */ /* 0x000fe20000000f00 */
[----:B------:R-:W-:-:S07]  /*1710*/  IMAD.MOV.U32 R7, RZ, RZ, R14 ;  /* 0x000000ffff077224 */ /* 0x000fce00078e000e */
[----:B------:R-:W-:Y:S05]  /*1720*/  WARPSYNC.COLLECTIVE R15, `(.L_x_18) ;  /* 0x000000000f087348 */ /* 0x000fea0003c00000 */
[----:B------:R0:W1:Y:S02]  /*1730*/  SHFL.DOWN P6, R14, R13, R12, R11 ;  /* 0x0800000c0d0e7389 */ /* 0x00006400000c000b */
[----:B01----:R-:W-:Y:S05]  /*1740*/  ENDCOLLECTIVE ;  /* 0x000000000000791b */ /* 0x003fea0003800000 */
.L_x_18:
[----:B------:R-:W-:Y:S02]  /*1750*/  IMAD.MOV.U32 R12, RZ, RZ, 0x4 ;  /* 0x00000004ff0c7424 */ /* 0x000fe400078e00ff */
[----:B------:R-:W-:-:S06]  /*1760*/  IMAD.MOV.U32 R6, RZ, RZ, R14 ;  /* 0x000000ffff067224 */ /* 0x000fcc00078e000e */
[----:B------:R-:W-:-:S10]  /*1770*/  DADD R6, R4, R6 ;  /* 0x0000000004067229 */ /* 0x000fd40000000006 */
[----:B------:R-:W-:-:S07]  /*1780*/  MOV R13, R7 ;  /* 0x00000007000d7202 */ /* 0x000fce0000000f00 */
[----:B------:R-:W-:Y:S05]  /*1790*/  WARPSYNC.COLLECTIVE R15, `(.L_x_19) ;  /* 0x000000000f087348 */ /* 0x000fea0003c00000 */
[----:B------:R0:W1:Y:S02]  /*17a0*/  SHFL.DOWN P6, R14, R13, R12, R11 ;  /* 0x0800000c0d0e7389 */ /* 0x00006400000c000b */
[----:B01----:R-:W-:Y:S05]  /*17b0*/  ENDCOLLECTIVE ;  /* 0x000000000000791b */ /* 0x003fea0003800000 */
.L_x_19:
[----:B------:R-:W-:Y:S01]  /*17c0*/  IMAD.MOV.U32 R13, RZ, RZ, R6 ;  /* 0x000000ffff0d7224 */ /* 0x000fe200078e0006 */
[----:B------:R-:W-:-:S07]  /*17d0*/  MOV R9, R14 ;  /* 0x0000000e00097202 */ /* 0x000fce0000000f00 */
[----:B------:R-:W-:Y:S05]  /*17e0*/  WARPSYNC.COLLECTIVE R15, `(.L_x_20) ;  /* 0x000000000f087348 */ /* 0x000fea0003c00000 */
[----:B------:R0:W1:Y:S02]  /*17f0*/  SHFL.DOWN P6, R14, R13, R12, R11 ;  /* 0x0800000c0d0e7389 */ /* 0x00006400000c000b */
[----:B01----:R-:W-:Y:S05]  /*1800*/  ENDCOLLECTIVE ;  /* 0x000000000000791b */ /* 0x003fea0003800000 */
.L_x_20:
[----:B------:R-:W-:Y:S02]  /*1810*/  MOV R12, 0x2 ;  /* 0x00000002000c7802 */ /* 0x000fe40000000f00 */
[----:B------:R-:W-:-:S06]  /*1820*/  MOV R8, R14 ;  /* 0x0000000e00087202 */ /* 0x000fcc0000000f00 */
[----:B------:R-:W-:-:S10]  /*1830*/  DADD R8, R6, R8 ;  /* 0x0000000006087229 */ /* 0x000fd40000000008 */
[----:B------:R-:W-:-:S07]  /*1840*/  IMAD.MOV.U32 R13, RZ, RZ, R9 ;  /* 0x000000ffff0d7224 */ /* 0x000fce00078e0009 */
[----:B------:R-:W-:Y:S05]  /*1850*/  WARPSYNC.COLLECTIVE R15, `(.L_x_21) ;  /* 0x000000000f087348 */ /* 0x000fea0003c00000 */
[----:B------:R0:W1:Y:S02]  /*1860*/  SHFL.DOWN P6, R14, R13, R12, R11 ;  /* 0x0800000c0d0e7389 */ /* 0x00006400000c000b */
[----:B01----:R-:W-:Y:S05]  /*1870*/  ENDCOLLECTIVE ;  /* 0x000000000000791b */ /* 0x003fea0003800000 */
.L_x_21:
[----:B------:R-:W-:Y:S01]  /*1880*/  MOV R13, R8 ;  /* 0x00000008000d7202 */ /* 0x000fe20000000f00 */
[----:B------:R-:W-:-:S07]  /*1890*/  IMAD.MOV.U32 R3, RZ, RZ, R14 ;  /* 0x000000ffff037224 */ /* 0x000fce00078e000e */
[----:B------:R-:W-:Y:S05]  /*18a0*/  WARPSYNC.COLLECTIVE R15, `(.L_x_22) ;  /* 0x000000000f087348 */ /* 0x000fea0003c00000 */
[----:B------:R0:W1:Y:S02]  /*18b0*/  SHFL.DOWN P6, R14, R13, R12, R11 ;  /* 0x0800000c0d0e7389 */ /* 0x00006400000c000b */
[----:B01----:R-:W-:Y:S05]  /*18c0*/  ENDCOLLECTIVE ;  /* 0x000000000000791b */ /* 0x003fea0003800000 */
.L_x_22:
[----:B------:R-:W-:Y:S02]  /*18d0*/  IMAD.MOV.U32 R15, RZ, RZ, R3 ;  /* 0x000000ffff0f7224 */ /* 0x000fe400078e0003 */
[----:B------:R-:W-:-:S04]  /*18e0*/  IMAD.MOV.U32 R12, RZ, RZ, 0x1 ;  /* 0x00000001ff0c7424 */ /* 0x000fc800078e00ff */
[----:B------:R-:W-:Y:S01]  /*18f0*/  DADD R24, R8, R14 ;  /* 0x0000000008187229 */ /* 0x000fe2000000000e */
[----:B------:R-:W-:-:S09]  /*1900*/  MOV R15, 0xffffffff ;  /* 0xffffffff000f7802 */ /* 0x000fd20000000f00 */
[----:B------:R-:W-:-:S07]  /*1910*/  MOV R13, R25 ;  /* 0x00000019000d7202 */ /* 0x000fce0000000f00 */
[----:B------:R-:W-:Y:S05]  /*1920*/  WARPSYNC.COLLECTIVE R15, `(.L_x_23) ;  /* 0x000000000f087348 */ /* 0x000fea0003c00000 */
[----:B------:R0:W1:Y:S02]  /*1930*/  SHFL.DOWN P6, R14, R13, R12, R11 ;  /* 0x0800000c0d0e7389 */ /* 0x00006400000c000b */
[----:B01----:R-:W-:Y:S05]  /*1940*/  ENDCOLLECTIVE ;  /* 0x000000000000791b */ /* 0x003fea0003800000 */
.L_x_23:
[----:B------:R-:W-:Y:S01]  /*1950*/  MOV R13, R24 ;  /* 0x00000018000d7202 */ /* 0x000fe20000000f00 */
[----:B------:R-:W-:-:S07]  /*1960*/  IMAD.MOV.U32 R3, RZ, RZ, R14 ;  /* 0x000000ffff037224 */ /* 0x000fce00078e000e */
[----:B------:R-:W-:Y:S05]  /*1970*/  WARPSYNC.COLLECTIVE R15, `(.L_x_24) ;  /* 0x000000000f087348 */ /* 0x000fea0003c00000 */
[----:B------:R0:W1:Y:S02]  /*1980*/  SHFL.DOWN P6, R14, R13, R12, R11 ;  /* 0x0800000c0d0e7389 */ /* 0x00006400000c000b */
[----:B01----:R-:W-:Y:S05]  /*1990*/  ENDCOLLECTIVE ;  /* 0x000000000000791b */ /* 0x003fea0003800000 */
.L_x_24:
[----:B------:R-:W-:Y:S05]  /*19a0*/  BRA `(.L_x_25) ;  /* 0xfffffff800707947 */ /* 0x000fea000383ffff */
.L_x_26:
[----:B------:R-:W-:-:S00]  /*19b0*/  BRA `(.L_x_26) ;  /* 0xfffffffc00fc7947 */ /* 0x000fc0000383ffff */
[----:B------:R-:W-:-:S00]  /*19c0*/  NOP ;  /* 0x0000000000007918 */ /* 0x000fc00000000000 */
        /* <DEDUP_REMOVED lines=11> */
.L_x_29:


//--------------------- .text._Z10testKernelv     --------------------------
	.section	.text._Z10testKernelv,"ax",@progbits
	.align	128
        .global         _Z10testKernelv
        .type           _Z10testKernelv,@function
        .size           _Z10testKernelv,(.L_x_30 - _Z10testKernelv)
        .other          _Z10testKernelv,@"STO_CUDA_ENTRY STV_DEFAULT"
_Z10testKernelv:
.text._Z10testKernelv:
[----:B------:R-:W0:Y:S01]  /*0000*/  LDC R1, c[0x0][0x37c] ;  /* 0x0000df00ff017b82 */ /* 0x000e220000000800 */
[----:B------:R-:W1:Y:S07]  /*0010*/  S2R R0, SR_TID.X ;  /* 0x0000000000007919 */ /* 0x000e6e0000002100 */
[----:B------:R-:W1:Y:S02]  /*0020*/  S2UR UR4, SR_CTAID.X ;  /* 0x00000000000479c3 */ /* 0x000e640000002500 */
[----:B-1----:R-:W-:-:S13]  /*0030*/  LOP3.LUT P0, RZ, R0, UR4, RZ, 0xfc, !PT ;  /* 0x0000000400ff7c12 */ /* 0x002fda000f80fcff */
[----:B------:R-:W-:Y:S05]  /*0040*/  @P0 EXIT ;  /* 0x000000000000094d */ /* 0x000fea0003800000 */
[----:B------:R-:W-:Y:S01]  /*0050*/  MOV R0, 0x0 ;  /* 0x0000000000007802 */ /* 0x000fe20000000f00 */
[----:B------:R-:W1:Y:S01]  /*0060*/  LDCU.64 UR4, c[0x4][0x8] ;  /* 0x01000100ff0477ac */ /* 0x000e620008000a00 */
[----:B------:R-:W-:Y:S02]  /*0070*/  CS2R R6, SRZ ;  /* 0x0000000000067805 */ /* 0x000fe4000001ff00 */
[----:B------:R2:W3:Y:S01]  /*0080*/  LDC.64 R2, c[0x4][R0] ;  /* 0x0100000000027b82 */ /* 0x0004e20000000a00 */
[----:B-1----:R-:W-:Y:S02]  /*0090*/  IMAD.U32 R4, RZ, RZ, UR4 ;  /* 0x00000004ff047e24 */ /* 0x002fe4000f8e00ff */
[----:B--2---:R-:W-:-:S07]  /*00a0*/  IMAD.U32 R5, RZ, RZ, UR5 ;  /* 0x00000005ff057e24 */ /* 0x004fce000f8e00ff */
[----:B------:R-:W-:-:S07]  /*00b0*/  LEPC R20, `(.L_x_27) ;  /* 0x000000001014794e */ /* 0x000fce0000000000 */
[----:B0--3--:R-:W-:Y:S05]  /*00c0*/  CALL.ABS.NOINC R2 ;  /* 0x0000000002007343 */ /* 0x009fea0003c00000 */
.L_x_27:
[----:B------:R-:W-:Y:S05]  /*00d0*/  EXIT ;  /* 0x000000000000794d */ /* 0x000fea0003800000 */
.L_x_28:
        /* <DEDUP_REMOVED lines=10> */
.L_x_30:


//--------------------- .nv.global.init           --------------------------
	.section	.nv.global.init,"aw",@progbits
.nv.global.init:
	.type		$str$2,@object
	.size		$str$2,($str$3 - $str$2)
$str$2:
        /*0000*/ 	.byte	0x73, 0x6d, 0x65, 0x6d, 0x20, 0x3d, 0x20, 0x25, 0x66, 0x0a, 0x00
	.type		$str$3,@object
	.size		$str$3,($str - $str$3)
$str$3:
        /*000b*/ 	.byte	0x6e, 0x77, 0x61, 0x72, 0x70, 0x73, 0x20, 0x3d, 0x20, 0x25, 0x64, 0x0a, 0x00
	.type		$str,@object
	.size		$str,($str$1 - $str)
$str:
        /*0018*/ 	.byte	0x54, 0x65, 0x73, 0x74, 0x20, 0x4b, 0x65, 0x72, 0x6e, 0x65, 0x6c, 0x20, 0x52, 0x75, 0x6e, 0x6e
        /*0028*/ 	.byte	0x69, 0x6e, 0x67, 0x0a, 0x00
	.type		$str$1,@object
	.size		$str$1,(.L_1 - $str$1)
$str$1:
        /*002d*/ 	.byte	0x4b, 0x65, 0x72, 0x6e, 0x65, 0x6c, 0x20, 0x69, 0x73, 0x20, 0x72, 0x75, 0x6e, 0x6e, 0x69, 0x6e
        /*003d*/ 	.byte	0x67, 0x20, 0x6f, 0x6e, 0x20, 0x72, 0x6f, 0x77, 0x20, 0x25, 0x64, 0x0a, 0x00
.L_1:


//--------------------- .nv.shared.reserved.0     --------------------------
	.section	.nv.shared.reserved.0,"aw",@nobits
	.weak		__nv_reservedSMEM_offset_0_alias
	.size		__nv_reservedSMEM_offset_0_alias, 0, 64
	.other		__nv_reservedSMEM_offset_0_alias,@"STO_CUDA_RESERVED_SHARED STV_DEFAULT"
__nv_reservedSMEM_offset_0_alias:
	.zero		0
	.zero		64


//--------------------- .nv.constant0._Z8mvKernelPdS_iiS_ --------------------------
	.section	.nv.constant0._Z8mvKernelPdS_iiS_,"a",@progbits
	.sectionflags	@""
	.align	4
.nv.constant0._Z8mvKernelPdS_iiS_:
	.zero		928


//--------------------- .nv.constant0._Z10testKernelv --------------------------
	.section	.nv.constant0._Z10testKernelv,"a",@progbits
	.sectionflags	@""
	.align	4
.nv.constant0._Z10testKernelv:
	.zero		896


//--------------------- SYMBOLS --------------------------

	.type		.nv.reservedSmem.offset0,@object
	.size		.nv.reservedSmem.offset0,0x4
	.type		vprintf,@function
